//
// Generated by NVIDIA NVVM Compiler
//
// Compiler Build ID: CL-36424714
// Cuda compilation tools, release 13.0, V13.0.88
// Based on NVVM 20.0.0
//

.version 9.0
.target sm_100
.address_size 64

	// .globl	coop_persistent_fdtd
// _ZZ20coop_persistent_fdtdE10s_pressure has been demoted
// _ZZ20coop_persistent_fdtdE15s_pressure_prev has been demoted
// _ZZ20coop_persistent_fdtdE12s_reflection has been demoted
// _ZZ20coop_persistent_fdtdE11s_cell_type has been demoted

.visible .entry coop_persistent_fdtd(
	.param .u64 .ptr .align 1 coop_persistent_fdtd_param_0,
	.param .u64 .ptr .align 1 coop_persistent_fdtd_param_1,
	.param .u64 .ptr .align 1 coop_persistent_fdtd_param_2,
	.param .u64 .ptr .align 1 coop_persistent_fdtd_param_3
)
{
	.reg .pred 	%p<71>;
	.reg .b16 	%rs<11>;
	.reg .b32 	%r<328>;
	.reg .b32 	%f<167>;
	.reg .b64 	%rd<77>;
	// demoted variable
	.shared .align 4 .b8 _ZZ20coop_persistent_fdtdE10s_pressure[4000];
	// demoted variable
	.shared .align 4 .b8 _ZZ20coop_persistent_fdtdE15s_pressure_prev[2048];
	// demoted variable
	.shared .align 4 .b8 _ZZ20coop_persistent_fdtdE12s_reflection[2048];
	// demoted variable
	.shared .align 1 .b8 _ZZ20coop_persistent_fdtdE11s_cell_type[512];
	ld.param.u64 	%rd28, [coop_persistent_fdtd_param_0];
	ld.param.u64 	%rd29, [coop_persistent_fdtd_param_1];
	ld.param.u64 	%rd30, [coop_persistent_fdtd_param_2];
	ld.param.u64 	%rd31, [coop_persistent_fdtd_param_3];
	cvta.to.global.u64 	%rd1, %rd31;
	// begin inline asm
	mov.u32 %r116, %envreg2;
	// end inline asm
	cvt.u64.u32 	%rd32, %r116;
	// begin inline asm
	mov.u32 %r117, %envreg1;
	// end inline asm
	cvt.u64.u32 	%rd33, %r117;
	shl.b64 	%rd34, %rd33, 32;
	or.b64  	%rd2, %rd34, %rd32;
	mov.u32 	%r1, %ctaid.x;
	mov.u32 	%r2, %tid.x;
	ld.global.nc.u32 	%r3, [%rd1];
	ld.global.nc.u32 	%r4, [%rd1+4];
	mul.lo.s32 	%r5, %r4, %r3;
	ld.global.nc.u32 	%r6, [%rd1+8];
	mul.lo.s32 	%r118, %r5, %r6;
	setp.ge.s32 	%p1, %r1, %r118;
	@%p1 bra 	$L__BB0_121;
	div.u32 	%r7, %r1, %r5;
	mul.lo.s32 	%r119, %r7, %r5;
	sub.s32 	%r8, %r1, %r119;
	div.u32 	%r9, %r8, %r3;
	mul.lo.s32 	%r120, %r9, %r3;
	sub.s32 	%r10, %r8, %r120;
	ld.global.nc.u32 	%r11, [%rd1+32];
	setp.eq.s32 	%p2, %r11, 0;
	@%p2 bra 	$L__BB0_121;
	cvta.to.global.u64 	%rd35, %rd28;
	mul.wide.u32 	%rd36, %r1, 6656;
	add.s64 	%rd3, %rd35, %rd36;
	add.s32 	%r12, %r9, 1;
	add.s32 	%r13, %r9, -1;
	add.s32 	%r14, %r10, 1;
	add.s32 	%r15, %r10, -1;
	mov.u32 	%r16, %ntid.x;
	add.s64 	%rd4, %rd2, 4;
	mov.u32 	%r122, %tid.y;
	add.s32 	%r123, %r2, %r122;
	mov.u32 	%r124, %tid.z;
	or.b32  	%r17, %r123, %r124;
	mov.u32 	%r125, %nctaid.x;
	mov.u32 	%r126, %nctaid.y;
	mul.lo.s32 	%r127, %r125, %r126;
	mov.u32 	%r128, %nctaid.z;
	mul.lo.s32 	%r129, %r127, %r128;
	mov.u32 	%r130, %ctaid.y;
	add.s32 	%r131, %r1, %r130;
	mov.u32 	%r132, %ctaid.z;
	neg.s32 	%r133, %r132;
	setp.eq.s32 	%p3, %r131, %r133;
	sub.s32 	%r134, -2147483647, %r129;
	selp.b32 	%r18, %r134, 1, %p3;
	add.s32 	%r19, %r2, %r16;
	max.u32 	%r135, %r19, 512;
	setp.lt.u32 	%p4, %r19, 512;
	selp.u32 	%r136, 1, 0, %p4;
	add.s32 	%r137, %r19, %r136;
	sub.s32 	%r138, %r135, %r137;
	div.u32 	%r20, %r138, %r16;
	add.s32 	%r21, %r20, %r136;
	max.u32 	%r139, %r19, 64;
	setp.lt.u32 	%p5, %r19, 64;
	selp.s32 	%r22, -1, 0, %p5;
	selp.u32 	%r140, 1, 0, %p5;
	add.s32 	%r141, %r19, %r140;
	sub.s32 	%r142, %r139, %r141;
	div.u32 	%r23, %r142, %r16;
	add.s32 	%r143, %r23, %r140;
	selp.s32 	%r24, -1, 0, %p4;
	and.b32  	%r25, %r21, 3;
	shr.u32 	%r144, %r2, 6;
	shr.u32 	%r145, %r2, 3;
	and.b32  	%r146, %r145, 7;
	and.b32  	%r147, %r2, 7;
	cvt.u64.u32 	%rd5, %r2;
	mul.wide.u32 	%rd37, %r2, 4;
	add.s64 	%rd6, %rd3, %rd37;
	mov.u32 	%r148, _ZZ20coop_persistent_fdtdE10s_pressure;
	mad.lo.s32 	%r149, %r144, 400, %r148;
	mad.lo.s32 	%r150, %r146, 40, %r149;
	shl.b32 	%r151, %r2, 2;
	and.b32  	%r152, %r151, 28;
	add.s32 	%r153, %r150, %r152;
	add.s32 	%r26, %r153, 440;
	mov.u32 	%r154, _ZZ20coop_persistent_fdtdE15s_pressure_prev;
	add.s32 	%r27, %r154, %r151;
	mov.u32 	%r155, _ZZ20coop_persistent_fdtdE12s_reflection;
	add.s32 	%r28, %r155, %r151;
	mad.lo.s64 	%rd7, %rd5, -3, %rd6;
	mov.u32 	%r156, _ZZ20coop_persistent_fdtdE11s_cell_type;
	add.s32 	%r29, %r156, %r2;
	shr.u32 	%r157, %r19, 6;
	shr.u32 	%r158, %r19, 3;
	and.b32  	%r159, %r158, 7;
	cvt.u64.u32 	%rd38, %r19;
	mul.wide.s32 	%rd39, %r16, 4;
	add.s64 	%rd8, %rd6, %rd39;
	mad.lo.s32 	%r160, %r157, 400, %r148;
	mad.lo.s32 	%r161, %r159, 40, %r160;
	shl.b32 	%r162, %r19, 2;
	and.b32  	%r163, %r162, 28;
	add.s32 	%r164, %r161, %r163;
	add.s32 	%r30, %r164, 440;
	shl.b32 	%r31, %r16, 2;
	add.s32 	%r32, %r27, %r31;
	add.s32 	%r33, %r28, %r31;
	mad.lo.s64 	%rd9, %rd38, -3, %rd8;
	add.s32 	%r34, %r29, %r16;
	add.s32 	%r35, %r19, %r16;
	shr.u32 	%r165, %r35, 6;
	shr.u32 	%r166, %r35, 3;
	and.b32  	%r167, %r166, 7;
	cvt.u64.u32 	%rd40, %r35;
	add.s64 	%rd10, %rd8, %rd39;
	mad.lo.s32 	%r168, %r165, 400, %r148;
	mad.lo.s32 	%r169, %r167, 40, %r168;
	shl.b32 	%r170, %r35, 2;
	and.b32  	%r171, %r170, 28;
	add.s32 	%r172, %r169, %r171;
	add.s32 	%r36, %r172, 440;
	add.s32 	%r37, %r32, %r31;
	add.s32 	%r38, %r33, %r31;
	mad.lo.s64 	%rd11, %rd40, -3, %rd10;
	add.s32 	%r39, %r34, %r16;
	add.s32 	%r40, %r3, -1;
	add.s32 	%r41, %r4, -1;
	add.s32 	%r42, %r6, -1;
	and.b32  	%r43, %r143, 1;
	mad.lo.s32 	%r173, %r145, 40, %r148;
	mad.lo.s32 	%r174, %r147, 400, %r173;
	add.s32 	%r44, %r174, 400;
	mad.lo.s32 	%r175, %r145, 400, %r148;
	add.s32 	%r176, %r175, %r152;
	add.s32 	%r45, %r176, 440;
	add.s32 	%r177, %r173, %r152;
	add.s32 	%r46, %r177, 440;
	add.s64 	%rd12, %rd3, 6144;
	mul.wide.u32 	%rd13, %r16, 4;
	mul.lo.s32 	%r178, %r16, 12;
	add.s32 	%r47, %r154, %r178;
	mul.wide.u32 	%rd14, %r16, 16;
	shl.b32 	%r48, %r16, 1;
	shl.b32 	%r179, %r16, 3;
	add.s32 	%r49, %r154, %r179;
	add.s32 	%r50, %r154, %r31;
	mul.lo.s32 	%r51, %r16, 3;
	add.s32 	%r52, %r155, %r178;
	add.s32 	%r53, %r155, %r179;
	add.s32 	%r54, %r155, %r31;
	add.s32 	%r55, %r156, %r16;
	add.s32 	%r56, %r156, %r48;
	add.s32 	%r57, %r156, %r51;
	mov.b32 	%r312, 0;
$L__BB0_3:
	setp.gt.u32 	%p6, %r2, 383;
	and.b32  	%r180, %r312, 1;
	setp.eq.b32 	%p7, %r180, 1;
	selp.b64 	%rd41, %rd29, %rd30, %p7;
	cvta.to.global.u64 	%rd15, %rd41;
	@%p6 bra 	$L__BB0_27;
	mov.u32 	%r313, %r2;
$L__BB0_5:
	shr.u32 	%r60, %r313, 6;
	and.b32  	%r61, %r313, 63;
	shr.u32 	%r62, %r61, 3;
	and.b32  	%r63, %r313, 7;
	setp.gt.s32 	%p8, %r60, 2;
	@%p8 bra 	$L__BB0_9;
	setp.eq.s32 	%p11, %r60, 0;
	mov.u32 	%r314, %r15;
	mov.u32 	%r315, %r9;
	mov.u32 	%r316, %r7;
	@%p11 bra 	$L__BB0_13;
	setp.eq.s32 	%p12, %r60, 1;
	mov.u32 	%r314, %r14;
	mov.u32 	%r315, %r9;
	mov.u32 	%r316, %r7;
	@%p12 bra 	$L__BB0_13;
	mov.u32 	%r314, %r10;
	mov.u32 	%r315, %r13;
	mov.u32 	%r316, %r7;
	bra.uni 	$L__BB0_13;
$L__BB0_9:
	setp.eq.s32 	%p9, %r60, 3;
	mov.u32 	%r314, %r10;
	mov.u32 	%r315, %r12;
	mov.u32 	%r316, %r7;
	@%p9 bra 	$L__BB0_13;
	setp.eq.s32 	%p10, %r60, 4;
	@%p10 bra 	$L__BB0_11;
	bra.uni 	$L__BB0_12;
$L__BB0_11:
	add.s32 	%r316, %r7, -1;
	mov.u32 	%r314, %r10;
	mov.u32 	%r315, %r9;
	bra.uni 	$L__BB0_13;
$L__BB0_12:
	add.s32 	%r316, %r7, 1;
	mov.u32 	%r314, %r10;
	mov.u32 	%r315, %r9;
$L__BB0_13:
	setp.lt.s32 	%p13, %r314, 0;
	setp.ge.s32 	%p14, %r314, %r3;
	setp.lt.s32 	%p15, %r315, 0;
	setp.ge.s32 	%p16, %r315, %r4;
	setp.lt.s32 	%p17, %r316, 0;
	setp.ge.s32 	%p18, %r316, %r6;
	mad.lo.s32 	%r181, %r316, %r4, %r315;
	mad.lo.s32 	%r182, %r181, %r3, %r314;
	selp.b32 	%r183, -1, %r182, %p18;
	selp.b32 	%r184, -1, %r183, %p17;
	selp.b32 	%r185, -1, %r184, %p16;
	selp.b32 	%r186, -1, %r185, %p15;
	selp.b32 	%r187, -1, %r186, %p14;
	selp.b32 	%r69, -1, %r187, %p13;
	setp.lt.s32 	%p19, %r69, 0;
	@%p19 bra 	$L__BB0_26;
	@%p8 bra 	$L__BB0_18;
	setp.eq.s32 	%p23, %r60, 0;
	@%p23 bra 	$L__BB0_21;
	setp.eq.s32 	%p24, %r60, 1;
	@%p24 bra 	$L__BB0_17;
	bra.uni 	$L__BB0_22;
$L__BB0_17:
	shl.b32 	%r194, %r63, 6;
	and.b32  	%r195, %r313, 56;
	or.b32  	%r196, %r195, %r194;
	or.b32  	%r317, %r196, 7;
	bra.uni 	$L__BB0_25;
$L__BB0_18:
	setp.eq.s32 	%p21, %r60, 3;
	@%p21 bra 	$L__BB0_23;
	setp.eq.s32 	%p22, %r60, 4;
	@%p22 bra 	$L__BB0_20;
	bra.uni 	$L__BB0_24;
$L__BB0_20:
	and.b32  	%r190, %r313, 56;
	or.b32  	%r317, %r190, %r63;
	bra.uni 	$L__BB0_25;
$L__BB0_21:
	shl.b32 	%r197, %r63, 6;
	and.b32  	%r198, %r313, 56;
	or.b32  	%r317, %r197, %r198;
	bra.uni 	$L__BB0_25;
$L__BB0_22:
	shl.b32 	%r193, %r62, 6;
	or.b32  	%r317, %r193, %r63;
	bra.uni 	$L__BB0_25;
$L__BB0_23:
	shl.b32 	%r191, %r62, 6;
	or.b32  	%r192, %r63, %r191;
	or.b32  	%r317, %r192, 56;
	bra.uni 	$L__BB0_25;
$L__BB0_24:
	and.b32  	%r188, %r313, 56;
	or.b32  	%r189, %r188, %r63;
	or.b32  	%r317, %r189, 448;
$L__BB0_25:
	mul.wide.u32 	%rd42, %r317, 4;
	add.s64 	%rd43, %rd3, %rd42;
	ld.global.f32 	%f67, [%rd43];
	mul.wide.u32 	%rd44, %r69, 1536;
	add.s64 	%rd45, %rd15, %rd44;
	mul.wide.u32 	%rd46, %r60, 256;
	xor.b64  	%rd47, %rd46, 256;
	add.s64 	%rd48, %rd45, %rd47;
	mul.wide.u32 	%rd49, %r61, 4;
	add.s64 	%rd50, %rd48, %rd49;
	st.global.f32 	[%rd50], %f67;
$L__BB0_26:
	add.s32 	%r313, %r313, %r16;
	setp.lt.u32 	%p25, %r313, 384;
	@%p25 bra 	$L__BB0_5;
$L__BB0_27:
	setp.ne.s64 	%p26, %rd2, 0;
	@%p26 bra 	$L__BB0_29;
	// begin inline asm
	trap;
	// end inline asm
$L__BB0_29:
	setp.ne.s32 	%p27, %r17, 0;
	barrier.sync 	0;
	@%p27 bra 	$L__BB0_32;
	// begin inline asm
	atom.add.release.gpu.u32 %r199,[%rd4],%r18;
	// end inline asm
$L__BB0_31:
	// begin inline asm
	ld.acquire.gpu.u32 %r201,[%rd4];
	// end inline asm
	xor.b32  	%r202, %r201, %r199;
	setp.gt.s32 	%p28, %r202, -1;
	@%p28 bra 	$L__BB0_31;
$L__BB0_32:
	setp.gt.u32 	%p29, %r2, 511;
	barrier.sync 	0;
	@%p29 bra 	$L__BB0_40;
	setp.eq.s32 	%p30, %r25, 3;
	mov.u32 	%r318, %r2;
	@%p30 bra 	$L__BB0_37;
	setp.eq.s32 	%p31, %r25, 0;
	ld.global.f32 	%f68, [%rd6];
	st.shared.f32 	[%r26+4], %f68;
	ld.global.f32 	%f69, [%rd6+2048];
	st.shared.f32 	[%r27], %f69;
	ld.global.f32 	%f70, [%rd6+4096];
	st.shared.f32 	[%r28], %f70;
	ld.global.u8 	%rs4, [%rd7+6144];
	st.shared.u8 	[%r29], %rs4;
	mov.u32 	%r318, %r19;
	@%p31 bra 	$L__BB0_37;
	setp.eq.s32 	%p32, %r25, 1;
	ld.global.f32 	%f71, [%rd8];
	st.shared.f32 	[%r30+4], %f71;
	ld.global.f32 	%f72, [%rd8+2048];
	st.shared.f32 	[%r32], %f72;
	ld.global.f32 	%f73, [%rd8+4096];
	st.shared.f32 	[%r33], %f73;
	ld.global.u8 	%rs5, [%rd9+6144];
	st.shared.u8 	[%r34], %rs5;
	mov.u32 	%r318, %r35;
	@%p32 bra 	$L__BB0_37;
	add.s32 	%r318, %r35, %r16;
	ld.global.f32 	%f74, [%rd10];
	st.shared.f32 	[%r36+4], %f74;
	ld.global.f32 	%f75, [%rd10+2048];
	st.shared.f32 	[%r37], %f75;
	ld.global.f32 	%f76, [%rd10+4096];
	st.shared.f32 	[%r38], %f76;
	ld.global.u8 	%rs6, [%rd11+6144];
	st.shared.u8 	[%r39], %rs6;
$L__BB0_37:
	setp.lt.u32 	%p33, %r21, 3;
	@%p33 bra 	$L__BB0_40;
	shl.b32 	%r322, %r318, 2;
	mul.wide.u32 	%rd16, %r318, 4;
	add.s32 	%r82, %r48, %r318;
	mul.wide.u32 	%rd17, %r82, 4;
	add.s32 	%r83, %r51, %r318;
	mul.wide.u32 	%rd18, %r83, 4;
	add.s32 	%r84, %r16, %r318;
	mul.wide.u32 	%rd19, %r84, 4;
	mov.u32 	%r319, %r84;
	mov.u32 	%r320, %r83;
	mov.u32 	%r321, %r82;
	mov.u64 	%rd75, %rd3;
	mov.u64 	%rd76, %rd12;
	mov.u32 	%r323, %r318;
$L__BB0_39:
	cvt.u64.u32 	%rd53, %r84;
	cvt.u64.u32 	%rd54, %r83;
	cvt.u64.u32 	%rd55, %r82;
	cvt.u64.u32 	%rd56, %r318;
	shr.u32 	%r203, %r323, 6;
	shr.u32 	%r204, %r323, 3;
	and.b32  	%r205, %r204, 7;
	add.s64 	%rd57, %rd75, %rd16;
	ld.global.f32 	%f77, [%rd57];
	mov.u32 	%r206, _ZZ20coop_persistent_fdtdE10s_pressure;
	mad.lo.s32 	%r207, %r203, 400, %r206;
	mad.lo.s32 	%r208, %r205, 40, %r207;
	shl.b32 	%r209, %r323, 2;
	and.b32  	%r210, %r209, 28;
	add.s32 	%r211, %r208, %r210;
	st.shared.f32 	[%r211+444], %f77;
	ld.global.f32 	%f78, [%rd57+2048];
	mov.u32 	%r212, _ZZ20coop_persistent_fdtdE15s_pressure_prev;
	add.s32 	%r213, %r212, %r322;
	st.shared.f32 	[%r213], %f78;
	ld.global.f32 	%f79, [%rd57+4096];
	mov.u32 	%r214, _ZZ20coop_persistent_fdtdE12s_reflection;
	add.s32 	%r215, %r214, %r322;
	st.shared.f32 	[%r215], %f79;
	add.s64 	%rd58, %rd76, %rd56;
	ld.global.u8 	%rs7, [%rd58];
	mov.u32 	%r216, _ZZ20coop_persistent_fdtdE11s_cell_type;
	add.s32 	%r217, %r216, %r323;
	st.shared.u8 	[%r217], %rs7;
	add.s32 	%r218, %r323, %r16;
	shr.u32 	%r219, %r319, 6;
	shr.u32 	%r220, %r319, 3;
	and.b32  	%r221, %r220, 7;
	add.s64 	%rd59, %rd75, %rd19;
	ld.global.f32 	%f80, [%rd59];
	mad.lo.s32 	%r222, %r219, 400, %r206;
	mad.lo.s32 	%r223, %r221, 40, %r222;
	shl.b32 	%r224, %r319, 2;
	and.b32  	%r225, %r224, 28;
	add.s32 	%r226, %r223, %r225;
	st.shared.f32 	[%r226+444], %f80;
	ld.global.f32 	%f81, [%rd59+2048];
	add.s32 	%r227, %r50, %r322;
	st.shared.f32 	[%r227], %f81;
	ld.global.f32 	%f82, [%rd59+4096];
	add.s32 	%r228, %r54, %r322;
	st.shared.f32 	[%r228], %f82;
	add.s64 	%rd60, %rd76, %rd53;
	ld.global.u8 	%rs8, [%rd60];
	add.s32 	%r229, %r55, %r323;
	st.shared.u8 	[%r229], %rs8;
	add.s32 	%r230, %r218, %r16;
	shr.u32 	%r231, %r321, 6;
	shr.u32 	%r232, %r321, 3;
	and.b32  	%r233, %r232, 7;
	add.s64 	%rd61, %rd75, %rd17;
	ld.global.f32 	%f83, [%rd61];
	mad.lo.s32 	%r234, %r231, 400, %r206;
	mad.lo.s32 	%r235, %r233, 40, %r234;
	shl.b32 	%r236, %r321, 2;
	and.b32  	%r237, %r236, 28;
	add.s32 	%r238, %r235, %r237;
	st.shared.f32 	[%r238+444], %f83;
	ld.global.f32 	%f84, [%rd61+2048];
	add.s32 	%r239, %r49, %r322;
	st.shared.f32 	[%r239], %f84;
	ld.global.f32 	%f85, [%rd61+4096];
	add.s32 	%r240, %r53, %r322;
	st.shared.f32 	[%r240], %f85;
	add.s64 	%rd62, %rd76, %rd55;
	ld.global.u8 	%rs9, [%rd62];
	add.s32 	%r241, %r56, %r323;
	st.shared.u8 	[%r241], %rs9;
	add.s32 	%r242, %r230, %r16;
	shr.u32 	%r243, %r320, 6;
	shr.u32 	%r244, %r320, 3;
	and.b32  	%r245, %r244, 7;
	add.s64 	%rd63, %rd75, %rd18;
	ld.global.f32 	%f86, [%rd63];
	mad.lo.s32 	%r246, %r243, 400, %r206;
	mad.lo.s32 	%r247, %r245, 40, %r246;
	shl.b32 	%r248, %r320, 2;
	and.b32  	%r249, %r248, 28;
	add.s32 	%r250, %r247, %r249;
	st.shared.f32 	[%r250+444], %f86;
	ld.global.f32 	%f87, [%rd63+2048];
	add.s32 	%r251, %r47, %r322;
	st.shared.f32 	[%r251], %f87;
	ld.global.f32 	%f88, [%rd63+4096];
	add.s32 	%r252, %r52, %r322;
	st.shared.f32 	[%r252], %f88;
	add.s64 	%rd64, %rd76, %rd54;
	ld.global.u8 	%rs10, [%rd64];
	add.s32 	%r253, %r57, %r323;
	st.shared.u8 	[%r253], %rs10;
	add.s32 	%r323, %r242, %r16;
	add.s64 	%rd76, %rd76, %rd13;
	shl.b32 	%r254, %r16, 4;
	add.s32 	%r322, %r322, %r254;
	add.s64 	%rd75, %rd75, %rd14;
	add.s32 	%r321, %r321, %r31;
	add.s32 	%r320, %r320, %r31;
	add.s32 	%r319, %r319, %r31;
	setp.lt.u32 	%p34, %r323, 512;
	@%p34 bra 	$L__BB0_39;
$L__BB0_40:
	setp.gt.u32 	%p35, %r2, 63;
	bar.sync 	0;
	@%p35 bra 	$L__BB0_99;
	mul.wide.u32 	%rd65, %r1, 1536;
	add.s64 	%rd24, %rd15, %rd65;
	setp.ne.s32 	%p36, %r43, 0;
	mov.u32 	%r325, %r2;
	@%p36 bra 	$L__BB0_61;
	setp.eq.s32 	%p37, %r10, 0;
	shl.b64 	%rd66, %rd5, 2;
	add.s64 	%rd25, %rd24, %rd66;
	@%p37 bra 	$L__BB0_44;
	ld.global.f32 	%f146, [%rd25];
	bra.uni 	$L__BB0_45;
$L__BB0_44:
	ld.shared.f32 	%f146, [%r44+44];
$L__BB0_45:
	setp.lt.s32 	%p38, %r10, %r40;
	st.shared.f32 	[%r44+40], %f146;
	@%p38 bra 	$L__BB0_47;
	ld.shared.f32 	%f147, [%r44+72];
	bra.uni 	$L__BB0_48;
$L__BB0_47:
	ld.global.f32 	%f147, [%rd25+256];
$L__BB0_48:
	setp.gt.u32 	%p39, %r3, %r8;
	st.shared.f32 	[%r44+76], %f147;
	@%p39 bra 	$L__BB0_50;
	ld.global.f32 	%f148, [%rd25+512];
	bra.uni 	$L__BB0_51;
$L__BB0_50:
	ld.shared.f32 	%f148, [%r45+4];
$L__BB0_51:
	setp.lt.s32 	%p40, %r9, %r41;
	st.shared.f32 	[%r45+-36], %f148;
	@%p40 bra 	$L__BB0_53;
	ld.shared.f32 	%f149, [%r45+284];
	bra.uni 	$L__BB0_54;
$L__BB0_53:
	ld.global.f32 	%f149, [%rd25+768];
$L__BB0_54:
	setp.gt.u32 	%p41, %r5, %r1;
	st.shared.f32 	[%r45+324], %f149;
	@%p41 bra 	$L__BB0_56;
	ld.global.f32 	%f150, [%rd25+1024];
	bra.uni 	$L__BB0_57;
$L__BB0_56:
	ld.shared.f32 	%f150, [%r46+4];
$L__BB0_57:
	setp.lt.s32 	%p42, %r7, %r42;
	st.shared.f32 	[%r46+-396], %f150;
	@%p42 bra 	$L__BB0_59;
	ld.shared.f32 	%f151, [%r46+2804];
	bra.uni 	$L__BB0_60;
$L__BB0_59:
	ld.global.f32 	%f151, [%rd25+1280];
$L__BB0_60:
	st.shared.f32 	[%r46+3204], %f151;
	mov.u32 	%r325, %r19;
$L__BB0_61:
	setp.eq.s32 	%p43, %r23, %r22;
	@%p43 bra 	$L__BB0_99;
$L__BB0_62:
	setp.eq.s32 	%p44, %r10, 0;
	shr.u32 	%r97, %r325, 3;
	and.b32  	%r98, %r325, 7;
	mov.u32 	%r255, _ZZ20coop_persistent_fdtdE10s_pressure;
	mad.lo.s32 	%r256, %r98, 400, %r255;
	mad.lo.s32 	%r257, %r97, 40, %r256;
	add.s32 	%r99, %r257, 400;
	mul.wide.u32 	%rd67, %r325, 4;
	add.s64 	%rd26, %rd24, %rd67;
	@%p44 bra 	$L__BB0_64;
	ld.global.f32 	%f152, [%rd26];
	bra.uni 	$L__BB0_65;
$L__BB0_64:
	ld.shared.f32 	%f152, [%r99+44];
$L__BB0_65:
	setp.ge.s32 	%p45, %r10, %r40;
	st.shared.f32 	[%r99+40], %f152;
	@%p45 bra 	$L__BB0_67;
	ld.global.f32 	%f153, [%rd26+256];
	bra.uni 	$L__BB0_68;
$L__BB0_67:
	ld.shared.f32 	%f153, [%r99+72];
$L__BB0_68:
	setp.gt.u32 	%p46, %r3, %r8;
	st.shared.f32 	[%r99+76], %f153;
	mov.u32 	%r258, _ZZ20coop_persistent_fdtdE10s_pressure;
	mad.lo.s32 	%r259, %r97, 400, %r258;
	shl.b32 	%r260, %r98, 2;
	add.s32 	%r261, %r259, %r260;
	add.s32 	%r100, %r261, 440;
	@%p46 bra 	$L__BB0_70;
	ld.global.f32 	%f154, [%rd26+512];
	bra.uni 	$L__BB0_71;
$L__BB0_70:
	ld.shared.f32 	%f154, [%r100+4];
$L__BB0_71:
	setp.ge.s32 	%p47, %r9, %r41;
	st.shared.f32 	[%r100+-36], %f154;
	@%p47 bra 	$L__BB0_73;
	ld.global.f32 	%f155, [%rd26+768];
	bra.uni 	$L__BB0_74;
$L__BB0_73:
	ld.shared.f32 	%f155, [%r100+284];
$L__BB0_74:
	setp.gt.u32 	%p48, %r5, %r1;
	st.shared.f32 	[%r100+324], %f155;
	mov.u32 	%r262, _ZZ20coop_persistent_fdtdE10s_pressure;
	mad.lo.s32 	%r263, %r97, 40, %r262;
	shl.b32 	%r264, %r98, 2;
	add.s32 	%r265, %r263, %r264;
	add.s32 	%r101, %r265, 440;
	@%p48 bra 	$L__BB0_76;
	ld.global.f32 	%f156, [%rd26+1024];
	bra.uni 	$L__BB0_77;
$L__BB0_76:
	ld.shared.f32 	%f156, [%r101+4];
$L__BB0_77:
	setp.ge.s32 	%p49, %r7, %r42;
	st.shared.f32 	[%r101+-396], %f156;
	@%p49 bra 	$L__BB0_79;
	ld.global.f32 	%f157, [%rd26+1280];
	bra.uni 	$L__BB0_80;
$L__BB0_79:
	ld.shared.f32 	%f157, [%r101+2804];
$L__BB0_80:
	st.shared.f32 	[%r101+3204], %f157;
	add.s32 	%r102, %r325, %r16;
	shr.u32 	%r103, %r102, 3;
	and.b32  	%r104, %r102, 7;
	mov.u32 	%r266, _ZZ20coop_persistent_fdtdE10s_pressure;
	mad.lo.s32 	%r267, %r104, 400, %r266;
	mad.lo.s32 	%r268, %r103, 40, %r267;
	add.s32 	%r105, %r268, 400;
	mul.wide.u32 	%rd68, %r102, 4;
	add.s64 	%rd27, %rd24, %rd68;
	@%p44 bra 	$L__BB0_82;
	ld.global.f32 	%f158, [%rd27];
	bra.uni 	$L__BB0_83;
$L__BB0_82:
	ld.shared.f32 	%f158, [%r105+44];
$L__BB0_83:
	setp.lt.s32 	%p51, %r10, %r40;
	st.shared.f32 	[%r105+40], %f158;
	@%p51 bra 	$L__BB0_85;
	ld.shared.f32 	%f159, [%r105+72];
	bra.uni 	$L__BB0_86;
$L__BB0_85:
	ld.global.f32 	%f159, [%rd27+256];
$L__BB0_86:
	st.shared.f32 	[%r105+76], %f159;
	mov.u32 	%r269, _ZZ20coop_persistent_fdtdE10s_pressure;
	mad.lo.s32 	%r270, %r103, 400, %r269;
	shl.b32 	%r271, %r104, 2;
	add.s32 	%r272, %r270, %r271;
	add.s32 	%r106, %r272, 440;
	@%p46 bra 	$L__BB0_88;
	ld.global.f32 	%f160, [%rd27+512];
	bra.uni 	$L__BB0_89;
$L__BB0_88:
	ld.shared.f32 	%f160, [%r106+4];
$L__BB0_89:
	setp.lt.s32 	%p53, %r9, %r41;
	st.shared.f32 	[%r106+-36], %f160;
	@%p53 bra 	$L__BB0_91;
	ld.shared.f32 	%f161, [%r106+284];
	bra.uni 	$L__BB0_92;
$L__BB0_91:
	ld.global.f32 	%f161, [%rd27+768];
$L__BB0_92:
	st.shared.f32 	[%r106+324], %f161;
	mov.u32 	%r273, _ZZ20coop_persistent_fdtdE10s_pressure;
	mad.lo.s32 	%r274, %r103, 40, %r273;
	shl.b32 	%r275, %r104, 2;
	add.s32 	%r276, %r274, %r275;
	add.s32 	%r107, %r276, 440;
	@%p48 bra 	$L__BB0_94;
	ld.global.f32 	%f162, [%rd27+1024];
	bra.uni 	$L__BB0_95;
$L__BB0_94:
	ld.shared.f32 	%f162, [%r107+4];
$L__BB0_95:
	setp.lt.s32 	%p55, %r7, %r42;
	st.shared.f32 	[%r107+-396], %f162;
	@%p55 bra 	$L__BB0_97;
	ld.shared.f32 	%f163, [%r107+2804];
	bra.uni 	$L__BB0_98;
$L__BB0_97:
	ld.global.f32 	%f163, [%rd27+1280];
$L__BB0_98:
	st.shared.f32 	[%r107+3204], %f163;
	add.s32 	%r325, %r102, %r16;
	setp.lt.u32 	%p56, %r325, 64;
	@%p56 bra 	$L__BB0_62;
$L__BB0_99:
	bar.sync 	0;
	@%p29 bra 	$L__BB0_115;
	and.b32  	%r277, %r21, 1;
	setp.eq.b32 	%p58, %r277, 1;
	mov.u32 	%r326, %r2;
	@%p58 bra 	$L__BB0_105;
	ld.shared.u8 	%rs1, [%r29];
	setp.eq.s16 	%p59, %rs1, 3;
	mov.u32 	%r326, %r19;
	@%p59 bra 	$L__BB0_105;
	ld.shared.f32 	%f55, [%r26+4];
	ld.shared.f32 	%f89, [%r26];
	ld.shared.f32 	%f90, [%r26+8];
	add.f32 	%f91, %f89, %f90;
	ld.shared.f32 	%f92, [%r26+-36];
	add.f32 	%f93, %f91, %f92;
	ld.shared.f32 	%f94, [%r26+44];
	add.f32 	%f95, %f93, %f94;
	ld.shared.f32 	%f96, [%r26+-396];
	add.f32 	%f97, %f95, %f96;
	ld.shared.f32 	%f98, [%r26+404];
	add.f32 	%f99, %f97, %f98;
	fma.rn.f32 	%f100, %f55, 0fC0C00000, %f99;
	ld.shared.f32 	%f101, [%r27];
	add.f32 	%f102, %f55, %f55;
	sub.f32 	%f103, %f102, %f101;
	ld.global.nc.f32 	%f104, [%rd1+24];
	fma.rn.f32 	%f105, %f104, %f100, %f103;
	ld.global.nc.f32 	%f106, [%rd1+28];
	mul.f32 	%f164, %f106, %f105;
	setp.ne.s16 	%p60, %rs1, 1;
	@%p60 bra 	$L__BB0_104;
	ld.shared.f32 	%f107, [%r28];
	mul.f32 	%f164, %f164, %f107;
$L__BB0_104:
	st.global.f32 	[%rd6+2048], %f55;
	st.global.f32 	[%rd6], %f164;
	mov.u32 	%r326, %r19;
$L__BB0_105:
	setp.eq.s32 	%p61, %r20, %r24;
	@%p61 bra 	$L__BB0_115;
$L__BB0_106:
	mov.u32 	%r278, _ZZ20coop_persistent_fdtdE11s_cell_type;
	add.s32 	%r111, %r278, %r326;
	ld.shared.u8 	%rs2, [%r111];
	setp.eq.s16 	%p62, %rs2, 3;
	@%p62 bra 	$L__BB0_110;
	shr.u32 	%r279, %r326, 3;
	and.b32  	%r280, %r279, 7;
	shr.u32 	%r281, %r326, 6;
	mov.u32 	%r282, _ZZ20coop_persistent_fdtdE10s_pressure;
	mad.lo.s32 	%r283, %r281, 400, %r282;
	mad.lo.s32 	%r284, %r280, 40, %r283;
	shl.b32 	%r285, %r326, 2;
	and.b32  	%r286, %r285, 28;
	add.s32 	%r287, %r284, %r286;
	ld.shared.f32 	%f59, [%r287+444];
	ld.shared.f32 	%f108, [%r287+440];
	ld.shared.f32 	%f109, [%r287+448];
	add.f32 	%f110, %f108, %f109;
	ld.shared.f32 	%f111, [%r287+404];
	add.f32 	%f112, %f110, %f111;
	ld.shared.f32 	%f113, [%r287+484];
	add.f32 	%f114, %f112, %f113;
	ld.shared.f32 	%f115, [%r287+44];
	add.f32 	%f116, %f114, %f115;
	ld.shared.f32 	%f117, [%r287+844];
	add.f32 	%f118, %f116, %f117;
	fma.rn.f32 	%f119, %f59, 0fC0C00000, %f118;
	mov.u32 	%r288, _ZZ20coop_persistent_fdtdE15s_pressure_prev;
	add.s32 	%r289, %r288, %r285;
	ld.shared.f32 	%f120, [%r289];
	add.f32 	%f121, %f59, %f59;
	sub.f32 	%f122, %f121, %f120;
	ld.global.nc.f32 	%f123, [%rd1+24];
	fma.rn.f32 	%f124, %f123, %f119, %f122;
	ld.global.nc.f32 	%f125, [%rd1+28];
	mul.f32 	%f165, %f125, %f124;
	setp.ne.s16 	%p63, %rs2, 1;
	@%p63 bra 	$L__BB0_109;
	shl.b32 	%r290, %r326, 2;
	mov.u32 	%r291, _ZZ20coop_persistent_fdtdE12s_reflection;
	add.s32 	%r292, %r291, %r290;
	ld.shared.f32 	%f126, [%r292];
	mul.f32 	%f165, %f165, %f126;
$L__BB0_109:
	mul.wide.u32 	%rd69, %r326, 4;
	add.s64 	%rd70, %rd3, %rd69;
	st.global.f32 	[%rd70+2048], %f59;
	st.global.f32 	[%rd70], %f165;
$L__BB0_110:
	add.s32 	%r112, %r326, %r16;
	add.s32 	%r293, %r111, %r16;
	ld.shared.u8 	%rs3, [%r293];
	setp.eq.s16 	%p64, %rs3, 3;
	@%p64 bra 	$L__BB0_114;
	shr.u32 	%r294, %r112, 3;
	and.b32  	%r295, %r294, 7;
	shr.u32 	%r296, %r112, 6;
	mov.u32 	%r297, _ZZ20coop_persistent_fdtdE10s_pressure;
	mad.lo.s32 	%r298, %r296, 400, %r297;
	mad.lo.s32 	%r299, %r295, 40, %r298;
	shl.b32 	%r300, %r112, 2;
	and.b32  	%r301, %r300, 28;
	add.s32 	%r302, %r299, %r301;
	ld.shared.f32 	%f63, [%r302+444];
	ld.shared.f32 	%f127, [%r302+440];
	ld.shared.f32 	%f128, [%r302+448];
	add.f32 	%f129, %f127, %f128;
	ld.shared.f32 	%f130, [%r302+404];
	add.f32 	%f131, %f129, %f130;
	ld.shared.f32 	%f132, [%r302+484];
	add.f32 	%f133, %f131, %f132;
	ld.shared.f32 	%f134, [%r302+44];
	add.f32 	%f135, %f133, %f134;
	ld.shared.f32 	%f136, [%r302+844];
	add.f32 	%f137, %f135, %f136;
	fma.rn.f32 	%f138, %f63, 0fC0C00000, %f137;
	mov.u32 	%r303, _ZZ20coop_persistent_fdtdE15s_pressure_prev;
	add.s32 	%r304, %r303, %r300;
	ld.shared.f32 	%f139, [%r304];
	add.f32 	%f140, %f63, %f63;
	sub.f32 	%f141, %f140, %f139;
	ld.global.nc.f32 	%f142, [%rd1+24];
	fma.rn.f32 	%f143, %f142, %f138, %f141;
	ld.global.nc.f32 	%f144, [%rd1+28];
	mul.f32 	%f166, %f144, %f143;
	setp.ne.s16 	%p65, %rs3, 1;
	@%p65 bra 	$L__BB0_113;
	shl.b32 	%r305, %r112, 2;
	mov.u32 	%r306, _ZZ20coop_persistent_fdtdE12s_reflection;
	add.s32 	%r307, %r306, %r305;
	ld.shared.f32 	%f145, [%r307];
	mul.f32 	%f166, %f166, %f145;
$L__BB0_113:
	mul.wide.u32 	%rd71, %r112, 4;
	add.s64 	%rd72, %rd3, %rd71;
	st.global.f32 	[%rd72+2048], %f63;
	st.global.f32 	[%rd72], %f166;
$L__BB0_114:
	add.s32 	%r326, %r112, %r16;
	setp.lt.u32 	%p66, %r326, 512;
	@%p66 bra 	$L__BB0_106;
$L__BB0_115:
	@%p26 bra 	$L__BB0_117;
	// begin inline asm
	trap;
	// end inline asm
$L__BB0_117:
	barrier.sync 	0;
	@%p27 bra 	$L__BB0_120;
	// begin inline asm
	atom.add.release.gpu.u32 %r308,[%rd4],%r18;
	// end inline asm
$L__BB0_119:
	// begin inline asm
	ld.acquire.gpu.u32 %r310,[%rd4];
	// end inline asm
	xor.b32  	%r311, %r310, %r308;
	setp.gt.s32 	%p69, %r311, -1;
	@%p69 bra 	$L__BB0_119;
$L__BB0_120:
	barrier.sync 	0;
	add.s32 	%r312, %r312, 1;
	setp.lt.u32 	%p70, %r312, %r11;
	@%p70 bra 	$L__BB0_3;
$L__BB0_121:
	ret;

}
	// .globl	coop_ring_kernel_entry
.visible .entry coop_ring_kernel_entry(
	.param .u64 .ptr .align 1 coop_ring_kernel_entry_param_0,
	.param .u64 .ptr .align 1 coop_ring_kernel_entry_param_1,
	.param .u64 .ptr .align 1 coop_ring_kernel_entry_param_2,
	.param .u64 .ptr .align 1 coop_ring_kernel_entry_param_3,
	.param .u32 coop_ring_kernel_entry_param_4,
	.param .u32 coop_ring_kernel_entry_param_5,
	.param .u32 coop_ring_kernel_entry_param_6
)
{
	.reg .pred 	%p<22>;
	.reg .b32 	%r<50>;
	.reg .b64 	%rd<28>;

	ld.param.u64 	%rd8, [coop_ring_kernel_entry_param_0];
	cvta.to.global.u64 	%rd1, %rd8;
	// begin inline asm
	mov.u32 %r9, %envreg2;
	// end inline asm
	cvt.u64.u32 	%rd9, %r9;
	// begin inline asm
	mov.u32 %r10, %envreg1;
	// end inline asm
	cvt.u64.u32 	%rd10, %r10;
	shl.b64 	%rd11, %rd10, 32;
	or.b64  	%rd2, %rd11, %rd9;
	mov.u32 	%r1, %tid.x;
	mov.u32 	%r2, %ctaid.x;
	mov.u32 	%r11, %ntid.x;
	mad.lo.s32 	%r3, %r2, %r11, %r1;
	atom.global.or.b32 	%r12, [%rd1+4], 0;
	setp.ne.s32 	%p1, %r12, 0;
	@%p1 bra 	$L__BB1_27;
	add.s64 	%rd3, %rd2, 4;
	mov.u32 	%r13, %tid.y;
	add.s32 	%r14, %r1, %r13;
	mov.u32 	%r15, %tid.z;
	or.b32  	%r4, %r14, %r15;
	mov.u32 	%r16, %nctaid.x;
	mov.u32 	%r17, %nctaid.y;
	mul.lo.s32 	%r18, %r16, %r17;
	mov.u32 	%r19, %nctaid.z;
	mul.lo.s32 	%r20, %r18, %r19;
	mov.u32 	%r21, %ctaid.y;
	add.s32 	%r22, %r2, %r21;
	mov.u32 	%r23, %ctaid.z;
	neg.s32 	%r24, %r23;
	setp.eq.s32 	%p2, %r22, %r24;
	sub.s32 	%r25, -2147483647, %r20;
	selp.b32 	%r5, %r25, 1, %p2;
$L__BB1_2:
	atom.global.or.b32 	%r26, [%rd1], 0;
	setp.ne.s32 	%p3, %r26, 0;
	@%p3 bra 	$L__BB1_9;
	setp.ne.s64 	%p17, %rd2, 0;
	@%p17 bra 	$L__BB1_5;
	// begin inline asm
	trap;
	// end inline asm
$L__BB1_5:
	setp.ne.s32 	%p18, %r4, 0;
	barrier.sync 	0;
	@%p18 bra 	$L__BB1_8;
	// begin inline asm
	atom.add.release.gpu.u32 %r43,[%rd3],%r5;
	// end inline asm
$L__BB1_7:
	// begin inline asm
	ld.acquire.gpu.u32 %r45,[%rd3];
	// end inline asm
	xor.b32  	%r46, %r45, %r43;
	setp.gt.s32 	%p19, %r46, -1;
	@%p19 bra 	$L__BB1_7;
$L__BB1_8:
	barrier.sync 	0;
	mov.b32 	%r47, 1000;
	// begin inline asm
	nanosleep.u32 %r47;
	// end inline asm
	bra.uni 	$L__BB1_26;
$L__BB1_9:
	setp.ne.s32 	%p4, %r1, 0;
	mov.b64 	%rd26, 0;
	mov.u64 	%rd27, %rd26;
	@%p4 bra 	$L__BB1_11;
	atom.global.or.b64 	%rd26, [%rd1+32], 0;
	atom.global.or.b64 	%rd27, [%rd1+40], 0;
$L__BB1_11:
	// begin inline asm
	mov.b64 {%r27,%r28}, %rd26;
	// end inline asm
	shfl.sync.idx.b32	%r30|%p5, %r28, 0, 31, -1;
	shfl.sync.idx.b32	%r29|%p6, %r27, 0, 31, -1;
	// begin inline asm
	mov.b64 %rd14, {%r29,%r30};
	// end inline asm
	// begin inline asm
	mov.b64 {%r31,%r32}, %rd27;
	// end inline asm
	shfl.sync.idx.b32	%r34|%p7, %r32, 0, 31, -1;
	shfl.sync.idx.b32	%r33|%p8, %r31, 0, 31, -1;
	// begin inline asm
	mov.b64 %rd16, {%r33,%r34};
	// end inline asm
	setp.ne.s64 	%p9, %rd14, %rd16;
	@%p9 bra 	$L__BB1_18;
	setp.ne.s64 	%p14, %rd2, 0;
	@%p14 bra 	$L__BB1_14;
	// begin inline asm
	trap;
	// end inline asm
$L__BB1_14:
	setp.ne.s32 	%p15, %r4, 0;
	barrier.sync 	0;
	@%p15 bra 	$L__BB1_17;
	// begin inline asm
	atom.add.release.gpu.u32 %r39,[%rd3],%r5;
	// end inline asm
$L__BB1_16:
	// begin inline asm
	ld.acquire.gpu.u32 %r41,[%rd3];
	// end inline asm
	xor.b32  	%r42, %r41, %r39;
	setp.gt.s32 	%p16, %r42, -1;
	@%p16 bra 	$L__BB1_16;
$L__BB1_17:
	barrier.sync 	0;
	bra.uni 	$L__BB1_26;
$L__BB1_18:
	setp.ne.s32 	%p10, %r3, 0;
	@%p10 bra 	$L__BB1_20;
	atom.global.add.u64 	%rd17, [%rd1+40], 1;
	atom.global.add.u64 	%rd18, [%rd1+16], 1;
$L__BB1_20:
	setp.ne.s64 	%p11, %rd2, 0;
	@%p11 bra 	$L__BB1_22;
	// begin inline asm
	trap;
	// end inline asm
$L__BB1_22:
	setp.ne.s32 	%p12, %r4, 0;
	barrier.sync 	0;
	@%p12 bra 	$L__BB1_25;
	// begin inline asm
	atom.add.release.gpu.u32 %r35,[%rd3],%r5;
	// end inline asm
$L__BB1_24:
	// begin inline asm
	ld.acquire.gpu.u32 %r37,[%rd3];
	// end inline asm
	xor.b32  	%r38, %r37, %r35;
	setp.gt.s32 	%p13, %r38, -1;
	@%p13 bra 	$L__BB1_24;
$L__BB1_25:
	barrier.sync 	0;
$L__BB1_26:
	atom.global.or.b32 	%r48, [%rd1+4], 0;
	setp.eq.s32 	%p20, %r48, 0;
	@%p20 bra 	$L__BB1_2;
$L__BB1_27:
	setp.ne.s32 	%p21, %r3, 0;
	@%p21 bra 	$L__BB1_29;
	mov.b64 	%rd25, 0;
	st.global.u64 	[%rd1+80], %rd25;
	st.global.u64 	[%rd1+88], %rd25;
	atom.global.exch.b32 	%r49, [%rd1+8], 1;
$L__BB1_29:
	ret;

}
	// .globl	coop_test_grid_sync
.visible .entry coop_test_grid_sync(
	.param .u64 .ptr .align 1 coop_test_grid_sync_param_0,
	.param .u32 coop_test_grid_sync_param_1
)
{
	.reg .pred 	%p<10>;
	.reg .b32 	%r<36>;
	.reg .b64 	%rd<12>;

	ld.param.u64 	%rd4, [coop_test_grid_sync_param_0];
	ld.param.u32 	%r7, [coop_test_grid_sync_param_1];
	// begin inline asm
	mov.u32 %r8, %envreg2;
	// end inline asm
	cvt.u64.u32 	%rd5, %r8;
	// begin inline asm
	mov.u32 %r9, %envreg1;
	// end inline asm
	cvt.u64.u32 	%rd6, %r9;
	shl.b64 	%rd7, %rd6, 32;
	or.b64  	%rd1, %rd7, %rd5;
	setp.eq.s32 	%p1, %r7, 0;
	@%p1 bra 	$L__BB2_13;
	add.s64 	%rd2, %rd1, 4;
	mov.u32 	%r11, %tid.x;
	mov.u32 	%r12, %tid.y;
	add.s32 	%r13, %r11, %r12;
	mov.u32 	%r14, %tid.z;
	or.b32  	%r1, %r13, %r14;
	mov.u32 	%r15, %nctaid.x;
	mov.u32 	%r16, %nctaid.y;
	mul.lo.s32 	%r17, %r15, %r16;
	mov.u32 	%r18, %nctaid.z;
	mul.lo.s32 	%r19, %r17, %r18;
	mov.u32 	%r20, %ctaid.x;
	mov.u32 	%r21, %ctaid.y;
	add.s32 	%r22, %r20, %r21;
	mov.u32 	%r23, %ctaid.z;
	neg.s32 	%r24, %r23;
	setp.eq.s32 	%p2, %r22, %r24;
	sub.s32 	%r25, -2147483647, %r19;
	selp.b32 	%r2, %r25, 1, %p2;
	cvta.to.global.u64 	%rd3, %rd4;
	mov.b32 	%r35, 0;
$L__BB2_2:
	setp.ne.s64 	%p3, %rd1, 0;
	atom.global.add.u32 	%r26, [%rd3], 1;
	@%p3 bra 	$L__BB2_4;
	// begin inline asm
	trap;
	// end inline asm
$L__BB2_4:
	setp.ne.s32 	%p4, %r1, 0;
	barrier.sync 	0;
	@%p4 bra 	$L__BB2_7;
	// begin inline asm
	atom.add.release.gpu.u32 %r27,[%rd2],%r2;
	// end inline asm
$L__BB2_6:
	// begin inline asm
	ld.acquire.gpu.u32 %r29,[%rd2];
	// end inline asm
	xor.b32  	%r30, %r29, %r27;
	setp.gt.s32 	%p5, %r30, -1;
	@%p5 bra 	$L__BB2_6;
$L__BB2_7:
	setp.ne.s64 	%p6, %rd1, 0;
	barrier.sync 	0;
	@%p6 bra 	$L__BB2_9;
	// begin inline asm
	trap;
	// end inline asm
$L__BB2_9:
	setp.ne.s32 	%p7, %r1, 0;
	barrier.sync 	0;
	@%p7 bra 	$L__BB2_12;
	// begin inline asm
	atom.add.release.gpu.u32 %r31,[%rd2],%r2;
	// end inline asm
$L__BB2_11:
	// begin inline asm
	ld.acquire.gpu.u32 %r33,[%rd2];
	// end inline asm
	xor.b32  	%r34, %r33, %r31;
	setp.gt.s32 	%p8, %r34, -1;
	@%p8 bra 	$L__BB2_11;
$L__BB2_12:
	barrier.sync 	0;
	add.s32 	%r35, %r35, 1;
	setp.ne.s32 	%p9, %r35, %r7;
	@%p9 bra 	$L__BB2_2;
$L__BB2_13:
	ret;

}


// ===== COMPILED SASS (sm_100) =====

	.target	sm_100

	.elftype	@"ET_EXEC"


//--------------------- .note.nv.tkinfo           --------------------------
	.section	.note.nv.tkinfo,"",@"SHT_NOTE"
	.sectionflags	@"SHF_NOTE_NV_TKINFO"
	.tkinfo
        /*0018*/ 	.word	0x00000002
        /*0030*/ 	.string	""
        /*0030*/ 	.string	"ptxas"
        /*0030*/ 	.string	"Cuda compilation tools, release 13.0, V13.0.88"
        /*0030*/ 	.string	"Build cuda_13.0.r13.0/compiler.36424714_0"
        /*0030*/ 	.string	"-arch sm_100 -m 64 "



//--------------------- .note.nv.cuinfo           --------------------------
	.section	.note.nv.cuinfo,"",@"SHT_NOTE"
	.sectionflags	@"SHF_NOTE_NV_CUINFO"
        /*0018*/ 	.short	0x0002
        /*001a*/ 	.short	0x0064
        /*001c*/ 	.short	0x0082
	.zero		2


//--------------------- .nv.info                  --------------------------
	.section	.nv.info,"",@"SHT_CUDA_INFO"
	.align	4


	//----- nvinfo : EIATTR_REGCOUNT
	.align		4
        /*0000*/ 	.byte	0x04, 0x2f
        /*0002*/ 	.short	(.L_1 - .L_0)
	.align		4
.L_0:
        /*0004*/ 	.word	index@(coop_persistent_fdtd)
        /*0008*/ 	.word	0x00000038


	//----- nvinfo : EIATTR_FRAME_SIZE
	.align		4
.L_1:
        /*000c*/ 	.byte	0x04, 0x11
        /*000e*/ 	.short	(.L_3 - .L_2)
	.align		4
.L_2:
        /*0010*/ 	.word	index@(coop_persistent_fdtd)
        /*0014*/ 	.word	0x00000000


	//----- nvinfo : EIATTR_REGCOUNT
	.align		4
.L_3:
        /*0018*/ 	.byte	0x04, 0x2f
        /*001a*/ 	.short	(.L_5 - .L_4)
	.align		4
.L_4:
        /*001c*/ 	.word	index@(coop_ring_kernel_entry)
        /*0020*/ 	.word	0x00000016


	//----- nvinfo : EIATTR_FRAME_SIZE
	.align		4
.L_5:
        /*0024*/ 	.byte	0x04, 0x11
        /*0026*/ 	.short	(.L_7 - .L_6)
	.align		4
.L_6:
        /*0028*/ 	.word	index@(coop_ring_kernel_entry)
        /*002c*/ 	.word	0x00000000


	//----- nvinfo : EIATTR_REGCOUNT
	.align		4
.L_7:
        /*0030*/ 	.byte	0x04, 0x2f
        /*0032*/ 	.short	(.L_9 - .L_8)
	.align		4
.L_8:
        /*0034*/ 	.word	index@(coop_test_grid_sync)
        /*0038*/ 	.word	0x0000000d


	//----- nvinfo : EIATTR_FRAME_SIZE
	.align		4
.L_9:
        /*003c*/ 	.byte	0x04, 0x11
        /*003e*/ 	.short	(.L_11 - .L_10)
	.align		4
.L_10:
        /*0040*/ 	.word	index@(coop_test_grid_sync)
        /*0044*/ 	.word	0x00000000


	//----- nvinfo : EIATTR_MIN_STACK_SIZE
	.align		4
.L_11:
        /*0048*/ 	.byte	0x04, 0x12
        /*004a*/ 	.short	(.L_13 - .L_12)
	.align		4
.L_12:
        /*004c*/ 	.word	index@(coop_test_grid_sync)
        /*0050*/ 	.word	0x00000000


	//----- nvinfo : EIATTR_MIN_STACK_SIZE
	.align		4
.L_13:
        /*0054*/ 	.byte	0x04, 0x12
        /*0056*/ 	.short	(.L_15 - .L_14)
	.align		4
.L_14:
        /*0058*/ 	.word	index@(coop_ring_kernel_entry)
        /*005c*/ 	.word	0x00000000


	//----- nvinfo : EIATTR_MIN_STACK_SIZE
	.align		4
.L_15:
        /*0060*/ 	.byte	0x04, 0x12
        /*0062*/ 	.short	(.L_17 - .L_16)
	.align		4
.L_16:
        /*0064*/ 	.word	index@(coop_persistent_fdtd)
        /*0068*/ 	.word	0x00000000
.L_17:


//--------------------- .nv.compat                --------------------------
	.section	.nv.compat,"",@"SHT_CUDA_COMPAT_INFO"
	.align	4
        /*0000*/ 	.byte	0x02, 0x09, 0x00, 0x00, 0x02, 0x02, 0x01, 0x00, 0x02, 0x05, 0x05, 0x00, 0x03, 0x07, 0x01, 0x01
        /*0010*/ 	.byte	0x02, 0x03, 0x00, 0x00, 0x02, 0x06, 0x01, 0x00, 0x04, 0x0b, 0x08, 0x00, 0x09, 0x00, 0x00, 0x00
        /*0020*/ 	.byte	0x00, 0x00, 0x00, 0x00


//--------------------- .nv.info.coop_test_grid_sync --------------------------
	.section	.nv.info.coop_test_grid_sync,"",@"SHT_CUDA_INFO"
	.sectionflags	@""
	.align	4


	//----- nvinfo : EIATTR_CUDA_API_VERSION
	.align		4
        /*0000*/ 	.byte	0x04, 0x37
        /*0002*/ 	.short	(.L_19 - .L_18)
.L_18:
        /*0004*/ 	.word	0x00000082


	//----- nvinfo : EIATTR_KPARAM_INFO
	.align		4
.L_19:
        /*0008*/ 	.byte	0x04, 0x17
        /*000a*/ 	.short	(.L_21 - .L_20)
.L_20:
        /*000c*/ 	.word	0x00000000
        /*0010*/ 	.short	0x0001
        /*0012*/ 	.short	0x0008
        /*0014*/ 	.byte	0x00, 0xf0, 0x11, 0x00


	//----- nvinfo : EIATTR_KPARAM_INFO
	.align		4
.L_21:
        /*0018*/ 	.byte	0x04, 0x17
        /*001a*/ 	.short	(.L_23 - .L_22)
.L_22:
        /*001c*/ 	.word	0x00000000
        /*0020*/ 	.short	0x0000
        /*0022*/ 	.short	0x0000
        /*0024*/ 	.byte	0x00, 0xf5, 0x21, 0x00


	//----- nvinfo : EIATTR_SPARSE_MMA_MASK
	.align		4
.L_23:
        /*0028*/ 	.byte	0x03, 0x50
        /*002a*/ 	.short	0x0000


	//----- nvinfo : EIATTR_MAXREG_COUNT
	.align		4
        /*002c*/ 	.byte	0x03, 0x1b
        /*002e*/ 	.short	0x00ff


	//----- nvinfo : EIATTR_NUM_BARRIERS
	.align		4
        /*0030*/ 	.byte	0x02, 0x4c
        /*0032*/ 	.byte	0x01
	.zero		1


	//----- nvinfo : EIATTR_MERCURY_ISA_VERSION
	.align		4
        /*0034*/ 	.byte	0x03, 0x5f
        /*0036*/ 	.short	0x0101


	//----- nvinfo : EIATTR_INT_WARP_WIDE_INSTR_OFFSETS
	.align		4
        /*0038*/ 	.byte	0x04, 0x31
        /*003a*/ 	.short	(.L_25 - .L_24)


	//   ....[0]....
.L_24:
        /*003c*/ 	.word	0x00000250


	//   ....[1]....
        /*0040*/ 	.word	0x00000330


	//   ....[2]....
        /*0044*/ 	.word	0x000003f0


	//   ....[3]....
        /*0048*/ 	.word	0x000004e0


	//   ....[4]....
        /*004c*/ 	.word	0x000005a0


	//----- nvinfo : EIATTR_COOP_GROUP_MASK_REGIDS
	.align		4
.L_25:
        /*0050*/ 	.byte	0x04, 0x29
        /*0052*/ 	.short	(.L_27 - .L_26)


	//   ....[0]....
.L_26:
        /*0054*/ 	.word	0xffffffff


	//   ....[1]....
        /*0058*/ 	.word	0xffffffff


	//   ....[2]....
        /*005c*/ 	.word	0xffffffff


	//   ....[3]....
        /*0060*/ 	.word	0xffffffff


	//   ....[4]....
        /*0064*/ 	.word	0x05000004


	//   ....[5]....
        /*0068*/ 	.word	0x05000004


	//   ....[6]....
        /*006c*/ 	.word	0x05000004


	//   ....[7]....
        /*0070*/ 	.word	0x05000004


	//----- nvinfo : EIATTR_COOP_GROUP_INSTR_OFFSETS
	.align		4
.L_27:
        /*0074*/ 	.byte	0x04, 0x28
        /*0076*/ 	.short	(.L_29 - .L_28)


	//   ....[0]....
.L_28:
        /*0078*/ 	.word	0x00000300


	//   ....[1]....
        /*007c*/ 	.word	0x000004a0


	//   ....[2]....
        /*0080*/ 	.word	0x000004b0


	//   ....[3]....
        /*0084*/ 	.word	0x00000650


	//   ....[4]....
        /*0088*/ 	.word	0x00000730


	//   ....[5]....
        /*008c*/ 	.word	0x000007f0


	//   ....[6]....
        /*0090*/ 	.word	0x00000890


	//   ....[7]....
        /*0094*/ 	.word	0x00000940


	//----- nvinfo : EIATTR_VRC_CTA_INIT_COUNT
	.align		4
.L_29:
        /*0098*/ 	.byte	0x02, 0x4a
	.zero		1
	.zero		1


	//----- nvinfo : EIATTR_EXIT_INSTR_OFFSETS
	.align		4
        /*009c*/ 	.byte	0x04, 0x1c
        /*009e*/ 	.short	(.L_31 - .L_30)


	//   ....[0]....
.L_30:
        /*00a0*/ 	.word	0x00000030


	//   ....[1]....
        /*00a4*/ 	.word	0x000006a0


	//----- nvinfo : EIATTR_CRS_STACK_SIZE
	.align		4
.L_31:
        /*00a8*/ 	.byte	0x04, 0x1e
        /*00aa*/ 	.short	(.L_33 - .L_32)
.L_32:
        /*00ac*/ 	.word	0x00000000


	//----- nvinfo : EIATTR_CBANK_PARAM_SIZE
	.align		4
.L_33:
        /*00b0*/ 	.byte	0x03, 0x19
        /*00b2*/ 	.short	0x000c


	//----- nvinfo : EIATTR_PARAM_CBANK
	.align		4
        /*00b4*/ 	.byte	0x04, 0x0a
        /*00b6*/ 	.short	(.L_35 - .L_34)
	.align		4
.L_34:
        /*00b8*/ 	.word	index@(.nv.constant0.coop_test_grid_sync)
        /*00bc*/ 	.short	0x0380
        /*00be*/ 	.short	0x000c


	//----- nvinfo : EIATTR_SW_WAR
	.align		4
.L_35:
        /*00c0*/ 	.byte	0x04, 0x36
        /*00c2*/ 	.short	(.L_37 - .L_36)
.L_36:
        /*00c4*/ 	.word	0x00000008
.L_37:


//--------------------- .nv.info.coop_ring_kernel_entry --------------------------
	.section	.nv.info.coop_ring_kernel_entry,"",@"SHT_CUDA_INFO"
	.sectionflags	@""
	.align	4


	//----- nvinfo : EIATTR_CUDA_API_VERSION
	.align		4
        /*0000*/ 	.byte	0x04, 0x37
        /*0002*/ 	.short	(.L_39 - .L_38)
.L_38:
        /*0004*/ 	.word	0x00000082


	//----- nvinfo : EIATTR_KPARAM_INFO
	.align		4
.L_39:
        /*0008*/ 	.byte	0x04, 0x17
        /*000a*/ 	.short	(.L_41 - .L_40)
.L_40:
        /*000c*/ 	.word	0x00000000
        /*0010*/ 	.short	0x0006
        /*0012*/ 	.short	0x0028
        /*0014*/ 	.byte	0x00, 0xf0, 0x11, 0x00


	//----- nvinfo : EIATTR_KPARAM_INFO
	.align		4
.L_41:
        /*0018*/ 	.byte	0x04, 0x17
        /*001a*/ 	.short	(.L_43 - .L_42)
.L_42:
        /*001c*/ 	.word	0x00000000
        /*0020*/ 	.short	0x0005
        /*0022*/ 	.short	0x0024
        /*0024*/ 	.byte	0x00, 0xf0, 0x11, 0x00


	//----- nvinfo : EIATTR_KPARAM_INFO
	.align		4
.L_43:
        /*0028*/ 	.byte	0x04, 0x17
        /*002a*/ 	.short	(.L_45 - .L_44)
.L_44:
        /*002c*/ 	.word	0x00000000
        /*0030*/ 	.short	0x0004
        /*0032*/ 	.short	0x0020
        /*0034*/ 	.byte	0x00, 0xf0, 0x11, 0x00


	//----- nvinfo : EIATTR_KPARAM_INFO
	.align		4
.L_45:
        /*0038*/ 	.byte	0x04, 0x17
        /*003a*/ 	.short	(.L_47 - .L_46)
.L_46:
        /*003c*/ 	.word	0x00000000
        /*0040*/ 	.short	0x0003
        /*0042*/ 	.short	0x0018
        /*0044*/ 	.byte	0x00, 0xf5, 0x21, 0x00


	//----- nvinfo : EIATTR_KPARAM_INFO
	.align		4
.L_47:
        /*0048*/ 	.byte	0x04, 0x17
        /*004a*/ 	.short	(.L_49 - .L_48)
.L_48:
        /*004c*/ 	.word	0x00000000
        /*0050*/ 	.short	0x0002
        /*0052*/ 	.short	0x0010
        /*0054*/ 	.byte	0x00, 0xf5, 0x21, 0x00


	//----- nvinfo : EIATTR_KPARAM_INFO
	.align		4
.L_49:
        /*0058*/ 	.byte	0x04, 0x17
        /*005a*/ 	.short	(.L_51 - .L_50)
.L_50:
        /*005c*/ 	.word	0x00000000
        /*0060*/ 	.short	0x0001
        /*0062*/ 	.short	0x0008
        /*0064*/ 	.byte	0x00, 0xf5, 0x21, 0x00


	//----- nvinfo : EIATTR_KPARAM_INFO
	.align		4
.L_51:
        /*0068*/ 	.byte	0x04, 0x17
        /*006a*/ 	.short	(.L_53 - .L_52)
.L_52:
        /*006c*/ 	.word	0x00000000
        /*0070*/ 	.short	0x0000
        /*0072*/ 	.short	0x0000
        /*0074*/ 	.byte	0x00, 0xf5, 0x21, 0x00


	//----- nvinfo : EIATTR_SPARSE_MMA_MASK
	.align		4
.L_53:
        /*0078*/ 	.byte	0x03, 0x50
        /*007a*/ 	.short	0x0000


	//----- nvinfo : EIATTR_MAXREG_COUNT
	.align		4
        /*007c*/ 	.byte	0x03, 0x1b
        /*007e*/ 	.short	0x00ff


	//----- nvinfo : EIATTR_NUM_BARRIERS
	.align		4
        /*0080*/ 	.byte	0x02, 0x4c
        /*0082*/ 	.byte	0x01
	.zero		1


	//----- nvinfo : EIATTR_MERCURY_ISA_VERSION
	.align		4
        /*0084*/ 	.byte	0x03, 0x5f
        /*0086*/ 	.short	0x0101


	//----- nvinfo : EIATTR_INT_WARP_WIDE_INSTR_OFFSETS
	.align		4
        /*0088*/ 	.byte	0x04, 0x31
        /*008a*/ 	.short	(.L_55 - .L_54)


	//   ....[0]....
.L_54:
        /*008c*/ 	.word	0x00000360


	//   ....[1]....
        /*0090*/ 	.word	0x00000420


	//   ....[2]....
        /*0094*/ 	.word	0x000006c0


	//   ....[3]....
        /*0098*/ 	.word	0x00000780


	//   ....[4]....
        /*009c*/ 	.word	0x00000980


	//   ....[5]....
        /*00a0*/ 	.word	0x00000a40


	//----- nvinfo : EIATTR_COOP_GROUP_MASK_REGIDS
	.align		4
.L_55:
        /*00a4*/ 	.byte	0x04, 0x29
        /*00a6*/ 	.short	(.L_57 - .L_56)


	//   ....[0]....
.L_56:
        /*00a8*/ 	.word	0xffffffff


	//   ....[1]....
        /*00ac*/ 	.word	0xffffffff


	//   ....[2]....
        /*00b0*/ 	.word	0xffffffff


	//   ....[3]....
        /*00b4*/ 	.word	0xffffffff


	//   ....[4]....
        /*00b8*/ 	.word	0xffffffff


	//   ....[5]....
        /*00bc*/ 	.word	0xffffffff


	//   ....[6]....
        /*00c0*/ 	.word	0xffffffff


	//   ....[7]....
        /*00c4*/ 	.word	0xffffffff


	//   ....[8]....
        /*00c8*/ 	.word	0xffffffff


	//   ....[9]....
        /*00cc*/ 	.word	0xffffffff


	//   ....[10]....
        /*00d0*/ 	.word	0x05000010


	//   ....[11]....
        /*00d4*/ 	.word	0x05000010


	//   ....[12]....
        /*00d8*/ 	.word	0x05000010


	//   ....[13]....
        /*00dc*/ 	.word	0x05000010


	//   ....[14]....
        /*00e0*/ 	.word	0x05000010


	//   ....[15]....
        /*00e4*/ 	.word	0x05000010


	//   ....[16]....
        /*00e8*/ 	.word	0x05000010


	//   ....[17]....
        /*00ec*/ 	.word	0x05000010


	//   ....[18]....
        /*00f0*/ 	.word	0x05000010


	//   ....[19]....
        /*00f4*/ 	.word	0x05000010


	//----- nvinfo : EIATTR_COOP_GROUP_INSTR_OFFSETS
	.align		4
.L_57:
        /*00f8*/ 	.byte	0x04, 0x28
        /*00fa*/ 	.short	(.L_59 - .L_58)


	//   ....[0]....
.L_58:
        /*00fc*/ 	.word	0x00000320


	//   ....[1]....
        /*0100*/ 	.word	0x000004d0


	//   ....[2]....
        /*0104*/ 	.word	0x000005b0


	//   ....[3]....
        /*0108*/ 	.word	0x000005c0


	//   ....[4]....
        /*010c*/ 	.word	0x000005d0


	//   ....[5]....
        /*0110*/ 	.word	0x000005e0


	//   ....[6]....
        /*0114*/ 	.word	0x00000680


	//   ....[7]....
        /*0118*/ 	.word	0x00000830


	//   ....[8]....
        /*011c*/ 	.word	0x00000940


	//   ....[9]....
        /*0120*/ 	.word	0x00000af0


	//   ....[10]....
        /*0124*/ 	.word	0x00000c50


	//   ....[11]....
        /*0128*/ 	.word	0x00000d10


	//   ....[12]....
        /*012c*/ 	.word	0x00000dc0


	//   ....[13]....
        /*0130*/ 	.word	0x00000e50


	//   ....[14]....
        /*0134*/ 	.word	0x00000ea0


	//   ....[15]....
        /*0138*/ 	.word	0x00000ef0


	//   ....[16]....
        /*013c*/ 	.word	0x00000f90


	//   ....[17]....
        /*0140*/ 	.word	0x00001050


	//   ....[18]....
        /*0144*/ 	.word	0x00001110


	//   ....[19]....
        /*0148*/ 	.word	0x000011d0


	//----- nvinfo : EIATTR_VRC_CTA_INIT_COUNT
	.align		4
.L_59:
        /*014c*/ 	.byte	0x02, 0x4a
	.zero		1
	.zero		1


	//----- nvinfo : EIATTR_EXIT_INSTR_OFFSETS
	.align		4
        /*0150*/ 	.byte	0x04, 0x1c
        /*0152*/ 	.short	(.L_61 - .L_60)


	//   ....[0]....
.L_60:
        /*0154*/ 	.word	0x00000b60


	//   ....[1]....
        /*0158*/ 	.word	0x00000bc0


	//----- nvinfo : EIATTR_CRS_STACK_SIZE
	.align		4
.L_61:
        /*015c*/ 	.byte	0x04, 0x1e
        /*015e*/ 	.short	(.L_63 - .L_62)
.L_62:
        /*0160*/ 	.word	0x00000000


	//----- nvinfo : EIATTR_CBANK_PARAM_SIZE
	.align		4
.L_63:
        /*0164*/ 	.byte	0x03, 0x19
        /*0166*/ 	.short	0x002c


	//----- nvinfo : EIATTR_PARAM_CBANK
	.align		4
        /*0168*/ 	.byte	0x04, 0x0a
        /*016a*/ 	.short	(.L_65 - .L_64)
	.align		4
.L_64:
        /*016c*/ 	.word	index@(.nv.constant0.coop_ring_kernel_entry)
        /*0170*/ 	.short	0x0380
        /*0172*/ 	.short	0x002c


	//----- nvinfo : EIATTR_SW_WAR
	.align		4
.L_65:
        /*0174*/ 	.byte	0x04, 0x36
        /*0176*/ 	.short	(.L_67 - .L_66)
.L_66:
        /*0178*/ 	.word	0x00000008
.L_67:


//--------------------- .nv.info.coop_persistent_fdtd --------------------------
	.section	.nv.info.coop_persistent_fdtd,"",@"SHT_CUDA_INFO"
	.sectionflags	@""
	.align	4


	//----- nvinfo : EIATTR_CUDA_API_VERSION
	.align		4
        /*0000*/ 	.byte	0x04, 0x37
        /*0002*/ 	.short	(.L_69 - .L_68)
.L_68:
        /*0004*/ 	.word	0x00000082


	//----- nvinfo : EIATTR_KPARAM_INFO
	.align		4
.L_69:
        /*0008*/ 	.byte	0x04, 0x17
        /*000a*/ 	.short	(.L_71 - .L_70)
.L_70:
        /*000c*/ 	.word	0x00000000
        /*0010*/ 	.short	0x0003
        /*0012*/ 	.short	0x0018
        /*0014*/ 	.byte	0x00, 0xf5, 0x21, 0x00


	//----- nvinfo : EIATTR_KPARAM_INFO
	.align		4
.L_71:
        /*0018*/ 	.byte	0x04, 0x17
        /*001a*/ 	.short	(.L_73 - .L_72)
.L_72:
        /*001c*/ 	.word	0x00000000
        /*0020*/ 	.short	0x0002
        /*0022*/ 	.short	0x0010
        /*0024*/ 	.byte	0x00, 0xf5, 0x21, 0x00


	//----- nvinfo : EIATTR_KPARAM_INFO
	.align		4
.L_73:
        /*0028*/ 	.byte	0x04, 0x17
        /*002a*/ 	.short	(.L_75 - .L_74)
.L_74:
        /*002c*/ 	.word	0x00000000
        /*0030*/ 	.short	0x0001
        /*0032*/ 	.short	0x0008
        /*0034*/ 	.byte	0x00, 0xf5, 0x21, 0x00


	//----- nvinfo : EIATTR_KPARAM_INFO
	.align		4
.L_75:
        /*0038*/ 	.byte	0x04, 0x17
        /*003a*/ 	.short	(.L_77 - .L_76)
.L_76:
        /*003c*/ 	.word	0x00000000
        /*0040*/ 	.short	0x0000
        /*0042*/ 	.short	0x0000
        /*0044*/ 	.byte	0x00, 0xf5, 0x21, 0x00


	//----- nvinfo : EIATTR_SPARSE_MMA_MASK
	.align		4
.L_77:
        /*0048*/ 	.byte	0x03, 0x50
        /*004a*/ 	.short	0x0000


	//----- nvinfo : EIATTR_MAXREG_COUNT
	.align		4
        /*004c*/ 	.byte	0x03, 0x1b
        /*004e*/ 	.short	0x00ff


	//----- nvinfo : EIATTR_NUM_BARRIERS
	.align		4
        /*0050*/ 	.byte	0x02, 0x4c
        /*0052*/ 	.byte	0x01
	.zero		1


	//----- nvinfo : EIATTR_MERCURY_ISA_VERSION
	.align		4
        /*0054*/ 	.byte	0x03, 0x5f
        /*0056*/ 	.short	0x0101


	//----- nvinfo : EIATTR_INT_WARP_WIDE_INSTR_OFFSETS
	.align		4
        /*0058*/ 	.byte	0x04, 0x31
        /*005a*/ 	.short	(.L_79 - .L_78)


	//   ....[0]....
.L_78:
        /*005c*/ 	.word	0x00000f50


	//   ....[1]....
        /*0060*/ 	.word	0x00000f60


	//   ....[2]....
        /*0064*/ 	.word	0x00001480


	//   ....[3]....
        /*0068*/ 	.word	0x00001560


	//   ....[4]....
        /*006c*/ 	.word	0x00003230


	//   ....[5]....
        /*0070*/ 	.word	0x00003310


	//----- nvinfo : EIATTR_COOP_GROUP_MASK_REGIDS
	.align		4
.L_79:
        /*0074*/ 	.byte	0x04, 0x29
        /*0076*/ 	.short	(.L_81 - .L_80)


	//   ....[0]....
.L_80:
        /*0078*/ 	.word	0xffffffff


	//   ....[1]....
        /*007c*/ 	.word	0xffffffff


	//   ....[2]....
        /*0080*/ 	.word	0xffffffff


	//   ....[3]....
        /*0084*/ 	.word	0xffffffff


	//   ....[4]....
        /*0088*/ 	.word	0x0500001e


	//   ....[5]....
        /*008c*/ 	.word	0x0500001e


	//   ....[6]....
        /*0090*/ 	.word	0x0500001e


	//----- nvinfo : EIATTR_COOP_GROUP_INSTR_OFFSETS
	.align		4
.L_81:
        /*0094*/ 	.byte	0x04, 0x28
        /*0096*/ 	.short	(.L_83 - .L_82)


	//   ....[0]....
.L_82:
        /*0098*/ 	.word	0x00001430


	//   ....[1]....
        /*009c*/ 	.word	0x00001630


	//   ....[2]....
        /*00a0*/ 	.word	0x000031f0


	//   ....[3]....
        /*00a4*/ 	.word	0x000033e0


	//   ....[4]....
        /*00a8*/ 	.word	0x000034b0


	//   ....[5]....
        /*00ac*/ 	.word	0x00003570


	//   ....[6]....
        /*00b0*/ 	.word	0x00003630


	//----- nvinfo : EIATTR_VRC_CTA_INIT_COUNT
	.align		4
.L_83:
        /*00b4*/ 	.byte	0x02, 0x4a
	.zero		1
	.zero		1


	//----- nvinfo : EIATTR_EXIT_INSTR_OFFSETS
	.align		4
        /*00b8*/ 	.byte	0x04, 0x1c
        /*00ba*/ 	.short	(.L_85 - .L_84)


	//   ....[0]....
.L_84:
        /*00bc*/ 	.word	0x000000e0


	//   ....[1]....
        /*00c0*/ 	.word	0x000002e0


	//   ....[2]....
        /*00c4*/ 	.word	0x00003420


	//----- nvinfo : EIATTR_INDIRECT_BRANCH_TARGETS
	.align		4
.L_85:
        /*00c8*/ 	.byte	0x04, 0x34
        /*00ca*/ 	.short	(.L_87 - .L_86)


	//   ....[0]....
.L_86:
        /*00cc*/ 	.word	.L_x_125@srel
        /*00d0*/ 	.short	0x0
        /*00d2*/ 	.short	0x0
        /*00d4*/ 	.word	0x3
        /*00d8*/ 	.word	.L_x_126@srel
        /*00dc*/ 	.word	.L_x_127@srel
        /*00e0*/ 	.word	.L_x_128@srel


	//   ....[1]....
        /*00e4*/ 	.word	.L_x_129@srel
        /*00e8*/ 	.short	0x0
        /*00ea*/ 	.short	0x0
        /*00ec*/ 	.word	0x3
        /*00f0*/ 	.word	.L_x_130@srel
        /*00f4*/ 	.word	.L_x_131@srel
        /*00f8*/ 	.word	.L_x_132@srel


	//----- nvinfo : EIATTR_CRS_STACK_SIZE
	.align		4
.L_87:
        /*00fc*/ 	.byte	0x04, 0x1e
        /*00fe*/ 	.short	(.L_89 - .L_88)
.L_88:
        /*0100*/ 	.word	0x00000000


	//----- nvinfo : EIATTR_CBANK_PARAM_SIZE
	.align		4
.L_89:
        /*0104*/ 	.byte	0x03, 0x19
        /*0106*/ 	.short	0x0020


	//----- nvinfo : EIATTR_PARAM_CBANK
	.align		4
        /*0108*/ 	.byte	0x04, 0x0a
        /*010a*/ 	.short	(.L_91 - .L_90)
	.align		4
.L_90:
        /*010c*/ 	.word	index@(.nv.constant0.coop_persistent_fdtd)
        /*0110*/ 	.short	0x0380
        /*0112*/ 	.short	0x0020


	//----- nvinfo : EIATTR_SW_WAR
	.align		4
.L_91:
        /*0114*/ 	.byte	0x04, 0x36
        /*0116*/ 	.short	(.L_93 - .L_92)
.L_92:
        /*0118*/ 	.word	0x00000008
.L_93:


//--------------------- .nv.callgraph             --------------------------
	.section	.nv.callgraph,"",@"SHT_CUDA_CALLGRAPH"
	.align	4
	.sectionentsize	8
	.align		4
        /*0000*/ 	.word	0x00000000
	.align		4
        /*0004*/ 	.word	0xffffffff
	.align		4
        /*0008*/ 	.word	0x00000000
	.align		4
        /*000c*/ 	.word	0xfffffffe
	.align		4
        /*0010*/ 	.word	0x00000000
	.align		4
        /*0014*/ 	.word	0xfffffffd
	.align		4
        /*0018*/ 	.word	0x00000000
	.align		4
        /*001c*/ 	.word	0xfffffffc


//--------------------- .nv.constant2.coop_persistent_fdtd --------------------------
	.section	.nv.constant2.coop_persistent_fdtd,"a",@progbits
	.sectionflags	@""
	.align	4
.nv.constant2.coop_persistent_fdtd:
        /*0000*/ 	.byte	0xc0, 0x11, 0x00, 0x00, 0x80, 0x11, 0x00, 0x00, 0xf0, 0x11, 0x00, 0x00, 0x90, 0x12, 0x00, 0x00
        /*0010*/ 	.byte	0x70, 0x12, 0x00, 0x00, 0xc0, 0x12, 0x00, 0x00


//--------------------- .text.coop_test_grid_sync --------------------------
	.section	.text.coop_test_grid_sync,"ax",@progbits
	.align	128
        .global         coop_test_grid_sync
        .type           coop_test_grid_sync,@function
        .size           coop_test_grid_sync,(.L_x_133 - coop_test_grid_sync)
        .other          coop_test_grid_sync,@"STO_CUDA_ENTRY STV_DEFAULT"
coop_test_grid_sync:
.text.coop_test_grid_sync:
[----:B------:R-:W-:Y:S01]  /*0000*/  LDC R1, c[0x0][0x37c] ;  /* 0x0000df00ff017b82 */ /* 0x000fe20000000800 */
[----:B------:R-:W0:Y:S02]  /*0010*/  LDCU UR4, c[0x0][0x388] ;  /* 0x00007100ff0477ac */ /* 0x000e240008000800 */
[----:B0-----:R-:W-:-:S13]  /*0020*/  ISETP.NE.AND P0, PT, RZ, UR4, PT ;  /* 0x00000004ff007c0c */ /* 0x001fda000bf05270 */
[----:B------:R-:W-:Y:S05]  /*0030*/  @!P0 EXIT ;  /* 0x000000000000894d */ /* 0x000fea0003800000 */
[----:B------:R-:W0:Y:S01]  /*0040*/  S2R R0, SR_TID.X ;  /* 0x0000000000007919 */ /* 0x000e220000002100 */
[----:B------:R-:W1:Y:S01]  /*0050*/  LDCU UR4, c[0x0][0x370] ;  /* 0x00006e00ff0477ac */ /* 0x000e620008000800 */
[----:B------:R-:W-:Y:S01]  /*0060*/  S2UR UR7, SR_CTAID.X ;  /* 0x00000000000779c3 */ /* 0x000fe20000002500 */
[----:B------:R-:W-:Y:S01]  /*0070*/  IMAD.MOV.U32 R10, RZ, RZ, RZ ;  /* 0x000000ffff0a7224 */ /* 0x000fe200078e00ff */
[----:B------:R-:W0:Y:S01]  /*0080*/  S2R R3, SR_TID.Y ;  /* 0x0000000000037919 */ /* 0x000e220000002200 */
[----:B------:R-:W2:Y:S01]  /*0090*/  LDCU UR5, c[0x0][0x374] ;  /* 0x00006e80ff0577ac */ /* 0x000ea20008000800 */
[----:B------:R-:W3:Y:S01]  /*00a0*/  S2R R5, SR_TID.Z ;  /* 0x0000000000057919 */ /* 0x000ee20000002300 */
[----:B------:R-:W4:Y:S03]  /*00b0*/  LDCU UR6, c[0x0][0x378] ;  /* 0x00006f00ff0677ac */ /* 0x000f260008000800 */
[----:B------:R-:W5:Y:S01]  /*00c0*/  S2UR UR8, SR_CTAID.Y ;  /* 0x00000000000879c3 */ /* 0x000f620000002600 */
[----:B------:R-:W-:-:S05]  /*00d0*/  CS2R.32 R2, SR_CgaSize ;  /* 0x0000000000027805 */ /* 0x000fca0000008a00 */
[----:B------:R-:W-:-:S05]  /*00e0*/  IMAD R2, R2, -0xa0, RZ ;  /* 0xffffff6002027824 */ /* 0x000fca00078e02ff */
[----:B------:R-:W-:-:S14]  /*00f0*/  R2UR UR12, R2 ;  /* 0x00000000020c72ca */ /* 0x000fdc00000e0000 */
[----:B------:R-:W2:Y:S01]  /*0100*/  LDCU UR12, c[0x0][UR12+0x258] ;  /* 0x00004b000c0c77ac */ /* 0x000ea20008000800 */
[----:B------:R-:W-:-:S05]  /*0110*/  CS2R.32 R2, SR_CgaSize ;  /* 0x0000000000027805 */ /* 0x000fca0000008a00 */
[----:B------:R-:W-:-:S05]  /*0120*/  IMAD R2, R2, -0xa0, RZ ;  /* 0xffffff6002027824 */ /* 0x000fca00078e02ff */
[----:B------:R-:W-:-:S14]  /*0130*/  R2UR UR13, R2 ;  /* 0x00000000020d72ca */ /* 0x000fdc00000e0000 */
[----:B------:R-:W4:Y:S01]  /*0140*/  LDCU UR13, c[0x0][UR13+0x254] ;  /* 0x00004a800d0d77ac */ /* 0x000f220008000800 */
[----:B------:R-:W3:Y:S01]  /*0150*/  S2UR UR9, SR_CTAID.Z ;  /* 0x00000000000979c3 */ /* 0x000ee20000002700 */
[----:B-1----:R-:W-:Y:S01]  /*0160*/  UIADD3 UR10, UPT, UPT, URZ, -UR4, URZ ;  /* 0x80000004ff0a7290 */ /* 0x002fe2000fffe0ff */
[----:B--2---:R-:W-:Y:S01]  /*0170*/  IMAD.U32 R2, RZ, RZ, UR12 ;  /* 0x0000000cff027e24 */ /* 0x004fe2000f8e00ff */
[----:B-----5:R-:W-:Y:S01]  /*0180*/  UIADD3 UR4, UPT, UPT, UR7, UR8, URZ ;  /* 0x0000000807047290 */ /* 0x020fe2000fffe0ff */
[----:B0-----:R-:W-:-:S04]  /*0190*/  IMAD.IADD R0, R0, 0x1, R3 ;  /* 0x0000000100007824 */ /* 0x001fc800078e0203 */
[----:B------:R-:W-:Y:S01]  /*01a0*/  UMOV UR7, UR10 ;  /* 0x0000000a00077c82 */ /* 0x000fe20008000000 */
[----:B----4-:R-:W-:Y:S01]  /*01b0*/  MOV R3, UR13 ;  /* 0x0000000d00037c02 */ /* 0x010fe20008000f00 */
[----:B------:R-:W-:Y:S01]  /*01c0*/  UIMAD UR5, UR7, UR5, URZ ;  /* 0x00000005070572a4 */ /* 0x000fe2000f8e02ff */
[----:B---3--:R-:W-:Y:S01]  /*01d0*/  LOP3.LUT R0, R0, R5, RZ, 0xfc, !PT ;  /* 0x0000000500007212 */ /* 0x008fe200078efcff */
[----:B------:R-:W-:Y:S01]  /*01e0*/  UIADD3 UR9, UPT, UPT, -UR9, URZ, URZ ;  /* 0x000000ff09097290 */ /* 0x000fe2000fffe1ff */
[----:B------:R-:W0:Y:S03]  /*01f0*/  LDCU.64 UR10, c[0x0][0x358] ;  /* 0x00006b00ff0a77ac */ /* 0x000e260008000a00 */
[----:B------:R-:W-:Y:S02]  /*0200*/  UISETP.NE.AND UP0, UPT, UR4, UR9, UPT ;  /* 0x000000090400728c */ /* 0x000fe4000bf05270 */
[----:B------:R-:W-:-:S04]  /*0210*/  UIMAD UR4, UR6, UR5, -0x7fffffff ;  /* 0x80000001060474a4 */ /* 0x000fc8000f8e0205 */
[----:B------:R-:W-:-:S12]  /*0220*/  USEL UR4, UR4, 0x1, !UP0 ;  /* 0x0000000104047887 */ /* 0x000fd8000c000000 */
.L_x_10:
[----:B------:R-:W1:Y:S01]  /*0230*/  S2R R6, SR_LANEID ;  /* 0x0000000000067919 */ /* 0x000e620000000000 */
[----:B------:R-:W0:Y:S01]  /*0240*/  LDC.64 R4, c[0x0][0x380] ;  /* 0x0000e000ff047b82 */ /* 0x000e220000000a00 */
[----:B------:R-:W-:Y:S02]  /*0250*/  VOTEU.ANY UR5, UPT, PT ;  /* 0x0000000000057886 */ /* 0x000fe400038e0100 */
[----:B------:R-:W-:Y:S02]  /*0260*/  UFLO.U32 UR6, UR5 ;  /* 0x00000005000672bd */ /* 0x000fe400080e0000 */
[----:B------:R-:W0:Y:S04]  /*0270*/  POPC R7, UR5 ;  /* 0x0000000500077d09 */ /* 0x000e280008000000 */
[----:B-1----:R-:W-:-:S13]  /*0280*/  ISETP.EQ.U32.AND P0, PT, R6, UR6, PT ;  /* 0x0000000606007c0c */ /* 0x002fda000bf02070 */
[----:B0-----:R0:W-:Y:S01]  /*0290*/  @P0 REDG.E.ADD.STRONG.GPU desc[UR10][R4.64], R7 ;  /* 0x000000070400098e */ /* 0x0011e2000c12e10a */
[----:B------:R-:W-:-:S04]  /*02a0*/  UISETP.NE.U32.AND UP0, UPT, UR12, URZ, UPT ;  /* 0x000000ff0c00728c */ /* 0x000fc8000bf05070 */
[----:B------:R-:W-:-:S09]  /*02b0*/  UISETP.NE.AND.EX UP0, UPT, UR13, URZ, UPT, UP0 ;  /* 0x000000ff0d00728c */ /* 0x000fd2000bf05300 */
[----:B0-----:R-:W-:Y:S05]  /*02c0*/  BRA.U !UP0, `(.L_x_0) ;  /* 0x0000000108f87547 */ /* 0x001fea000b800000 */
[----:B------:R-:W-:Y:S01]  /*02d0*/  UMOV UR5, 0xffffffff ;  /* 0xffffffff00057882 */ /* 0x000fe20000000000 */
[----:B------:R-:W-:Y:S02]  /*02e0*/  ISETP.NE.AND P0, PT, R0, RZ, PT ;  /* 0x000000ff0000720c */ /* 0x000fe40003f05270 */
[----:B------:R-:W-:Y:S11]  /*02f0*/  BRA.DIV UR5, `(.L_x_1) ;  /* 0x0000000205f07947 */ /* 0x000ff6000b800000 */
[----:B------:R-:W-:Y:S06]  /*0300*/  BAR.SYNC.DEFER_BLOCKING 0x0 ;  /* 0x0000000000007b1d */ /* 0x000fec0000010000 */
.L_x_13:
[----:B------:R-:W-:Y:S04]  /*0310*/  BSSY B0, `(.L_x_2) ;  /* 0x0000016000007945 */ /* 0x000fe80003800000 */
[----:B------:R-:W-:Y:S05]  /*0320*/  @P0 BRA `(.L_x_3) ;  /* 0x0000000000500947 */ /* 0x000fea0003800000 */
[----:B------:R-:W-:Y:S02]  /*0330*/  VOTEU.ANY UR5, UPT, PT ;  /* 0x0000000000057886 */ /* 0x000fe400038e0100 */
[----:B------:R-:W0:Y:S08]  /*0340*/  FLO.U32 R7, UR5 ;  /* 0x0000000500077d00 */ /* 0x000e3000080e0000 */
[----:B------:R-:W1:Y:S01]  /*0350*/  POPC R4, UR5 ;  /* 0x0000000500047d09 */ /* 0x000e620008000000 */
[----:B0-----:R-:W-:Y:S01]  /*0360*/  ISETP.EQ.U32.AND P1, PT, R7, R6, PT ;  /* 0x000000060700720c */ /* 0x001fe20003f22070 */
[----:B-1----:R-:W-:-:S12]  /*0370*/  IMAD R5, R4, UR4, RZ ;  /* 0x0000000404057c24 */ /* 0x002fd8000f8e02ff */
[----:B------:R-:W-:Y:S06]  /*0380*/  @P1 MEMBAR.ALL.GPU ;  /* 0x0000000000001992 */ /* 0x000fec000000a000 */
[----:B------:R-:W-:-:S00]  /*0390*/  @P1 ERRBAR ;  /* 0x00000000000019ab */ /* 0x000fc00000000000 */
[----:B------:R-:W-:Y:S06]  /*03a0*/  @P1 CGAERRBAR ;  /* 0x00000000000015ab */ /* 0x000fec0000000000 */
[----:B------:R-:W2:Y:S01]  /*03b0*/  @P1 ATOM.E.ADD.STRONG.GPU PT, R8, desc[UR10][R2.64+0x4], R5 ;  /* 0x800004050208198a */ /* 0x000ea200081ef10a */
[----:B------:R-:W0:Y:S02]  /*03c0*/  S2R R9, SR_LTMASK ;  /* 0x0000000000097919 */ /* 0x000e240000003900 */
[----:B0-----:R-:W-:-:S06]  /*03d0*/  LOP3.LUT R9, R9, UR5, RZ, 0xc0, !PT ;  /* 0x0000000509097c12 */ /* 0x001fcc000f8ec0ff */
[----:B------:R-:W0:Y:S01]  /*03e0*/  POPC R9, R9 ;  /* 0x0000000900097309 */ /* 0x000e220000000000 */
[----:B--2---:R-:W0:Y:S02]  /*03f0*/  SHFL.IDX PT, R4, R8, R7, 0x1f ;  /* 0x00001f0708047589 */ /* 0x004e2400000e0000 */
[----:B0-----:R-:W-:-:S07]  /*0400*/  IMAD R4, R9, UR4, R4 ;  /* 0x0000000409047c24 */ /* 0x001fce000f8e0204 */
.L_x_4:
[----:B------:R-:W2:Y:S04]  /*0410*/  LD.E.STRONG.GPU R5, desc[UR10][R2.64+0x4] ;  /* 0x0000040a02057980 */ /* 0x000ea8000c10f900 */
[----:B--2---:R-:W-:Y:S01]  /*0420*/  CCTL.IVALL ;  /* 0x00000000ff00798f */ /* 0x004fe20002000000 */
[----:B------:R-:W-:Y:S05]  /*0430*/  YIELD ;  /* 0x0000000000007946 */ /* 0x000fea0003800000 */
[----:B------:R-:W-:-:S04]  /*0440*/  LOP3.LUT R5, R5, R4, RZ, 0x3c, !PT ;  /* 0x0000000405057212 */ /* 0x000fc800078e3cff */
[----:B------:R-:W-:-:S13]  /*0450*/  ISETP.GT.AND P1, PT, R5, -0x1, PT ;  /* 0xffffffff0500780c */ /* 0x000fda0003f24270 */
[----:B------:R-:W-:Y:S05]  /*0460*/  @P1 BRA `(.L_x_4) ;  /* 0xfffffffc00e81947 */ /* 0x000fea000383ffff */
.L_x_3:
[----:B------:R-:W-:Y:S05]  /*0470*/  BSYNC B0 ;  /* 0x0000000000007941 */ /* 0x000fea0003800000 */
.L_x_2:
[----:B------:R-:W-:-:S03]  /*0480*/  UMOV UR5, 0xffffffff ;  /* 0xffffffff00057882 */ /* 0x000fc60000000000 */
[----:B------:R-:W-:Y:S05]  /*0490*/  BRA.DIV UR5, `(.L_x_5) ;  /* 0x0000000205b87947 */ /* 0x000fea000b800000 */
[----:B------:R-:W-:Y:S08]  /*04a0*/  BAR.SYNC.DEFER_BLOCKING 0x0 ;  /* 0x0000000000007b1d */ /* 0x000ff00000010000 */
[----:B------:R-:W-:Y:S06]  /*04b0*/  BAR.SYNC.DEFER_BLOCKING 0x0 ;  /* 0x0000000000007b1d */ /* 0x000fec0000010000 */
.L_x_17:
        /* <DEDUP_REMOVED lines=12> */
[----:B0-----:R-:W-:-:S04]  /*0580*/  LOP3.LUT R8, R8, UR5, RZ, 0xc0, !PT ;  /* 0x0000000508087c12 */ /* 0x001fc8000f8ec0ff */
[----:B------:R-:W0:Y:S01]  /*0590*/  POPC R9, R8 ;  /* 0x0000000800097309 */ /* 0x000e220000000000 */
[----:B--2---:R-:W0:Y:S02]  /*05a0*/  SHFL.IDX PT, R4, R6, R7, 0x1f ;  /* 0x00001f0706047589 */ /* 0x004e2400000e0000 */
[----:B0-----:R-:W-:-:S07]  /*05b0*/  IMAD R4, R9, UR4, R4 ;  /* 0x0000000409047c24 */ /* 0x001fce000f8e0204 */
.L_x_8:
[----:B------:R-:W2:Y:S04]  /*05c0*/  LD.E.STRONG.GPU R5, desc[UR10][R2.64+0x4] ;  /* 0x0000040a02057980 */ /* 0x000ea8000c10f900 */
[----:B--2---:R-:W-:Y:S01]  /*05d0*/  CCTL.IVALL ;  /* 0x00000000ff00798f */ /* 0x004fe20002000000 */
[----:B------:R-:W-:Y:S05]  /*05e0*/  YIELD ;  /* 0x0000000000007946 */ /* 0x000fea0003800000 */
[----:B------:R-:W-:-:S04]  /*05f0*/  LOP3.LUT R5, R5, R4, RZ, 0x3c, !PT ;  /* 0x0000000405057212 */ /* 0x000fc800078e3cff */
[----:B------:R-:W-:-:S13]  /*0600*/  ISETP.GT.AND P0, PT, R5, -0x1, PT ;  /* 0xffffffff0500780c */ /* 0x000fda0003f04270 */
[----:B------:R-:W-:Y:S05]  /*0610*/  @P0 BRA `(.L_x_8) ;  /* 0xfffffffc00e80947 */ /* 0x000fea000383ffff */
.L_x_7:
[----:B------:R-:W-:Y:S05]  /*0620*/  BSYNC B0 ;  /* 0x0000000000007941 */ /* 0x000fea0003800000 */
.L_x_6:
[----:B------:R-:W-:-:S03]  /*0630*/  UMOV UR5, 0xffffffff ;  /* 0xffffffff00057882 */ /* 0x000fc60000000000 */
[----:B------:R-:W-:Y:S05]  /*0640*/  BRA.DIV UR5, `(.L_x_9) ;  /* 0x0000000205a07947 */ /* 0x000fea000b800000 */
[----:B------:R-:W-:Y:S06]  /*0650*/  BAR.SYNC.DEFER_BLOCKING 0x0 ;  /* 0x0000000000007b1d */ /* 0x000fec0000010000 */
.L_x_20:
[----:B------:R-:W0:Y:S01]  /*0660*/  LDCU UR5, c[0x0][0x388] ;  /* 0x00007100ff0577ac */ /* 0x000e220008000800 */
[----:B------:R-:W-:-:S05]  /*0670*/  VIADD R10, R10, 0x1 ;  /* 0x000000010a0a7836 */ /* 0x000fca0000000000 */
[----:B0-----:R-:W-:-:S13]  /*0680*/  ISETP.NE.AND P0, PT, R10, UR5, PT ;  /* 0x000000050a007c0c */ /* 0x001fda000bf05270 */
[----:B------:R-:W-:Y:S05]  /*0690*/  @P0 BRA `(.L_x_10) ;  /* 0xfffffff800e40947 */ /* 0x000fea000383ffff */
[----:B------:R-:W-:Y:S05]  /*06a0*/  EXIT ;  /* 0x000000000000794d */ /* 0x000fea0003800000 */
.L_x_0:
[----:B------:R-:W-:Y:S05]  /*06b0*/  BPT.TRAP 0x1 ;  /* 0x000000040000795c */ /* 0x000fea0000300000 */
.L_x_1:
[----:B------:R-:W-:Y:S01]  /*06c0*/  HFMA2 R7, -RZ, RZ, 0, 0 ;  /* 0x00000000ff077431 */ /* 0x000fe200000001ff */
[----:B------:R-:W-:Y:S01]  /*06d0*/  BSSY B0, `(.L_x_11) ;  /* 0x0000009000007945 */ /* 0x000fe20003800000 */
[----:B------:R-:W-:Y:S02]  /*06e0*/  IMAD.MOV.U32 R5, RZ, RZ, 0x0 ;  /* 0x00000000ff057424 */ /* 0x000fe400078e00ff */
[----:B------:R-:W-:-:S07]  /*06f0*/  IMAD.MOV.U32 R4, RZ, RZ, -0x1 ;  /* 0xffffffffff047424 */ /* 0x000fce00078e00ff */
[----:B------:R-:W-:Y:S05]  /*0700*/  WARPSYNC.COLLECTIVE.ALL `(.L_x_12) ;  /* 0x0000000000147948 */ /* 0x000fea0003c00000 */
[----:B------:R-:W-:-:S04]  /*0710*/  SHF.L.U32 R7, R7, 0x10, RZ ;  /* 0x0000001007077819 */ /* 0x000fc800000006ff */
[----:B------:R-:W-:-:S05]  /*0720*/  LOP3.LUT R7, R7, 0xf, R5, 0xf8, !PT ;  /* 0x0000000f07077812 */ /* 0x000fca00078ef805 */
[----:B------:R0:W-:Y:S02]  /*0730*/  BAR.SYNC.DEFER_BLOCKING R7, R7 ;  /* 0x000000070000731d */ /* 0x0001e40000010000 */
[----:B0-----:R-:W-:-:S04]  /*0740*/  SHF.R.U32 R7, R7, 0x10, RZ ;  /* 0x0000001007077819 */ /* 0x001fc800000016ff */
[----:B------:R-:W-:Y:S05]  /*0750*/  ENDCOLLECTIVE ;  /* 0x000000000000791b */ /* 0x000fea0003800000 */
.L_x_12:
[----:B------:R-:W-:Y:S05]  /*0760*/  BSYNC B0 ;  /* 0x0000000000007941 */ /* 0x000fea0003800000 */
.L_x_11:
[----:B------:R-:W-:Y:S05]  /*0770*/  BRA `(.L_x_13) ;  /* 0xfffffff800e47947 */ /* 0x000fea000383ffff */
.L_x_5:
[----:B------:R-:W-:Y:S01]  /*0780*/  BSSY B0, `(.L_x_14) ;  /* 0x000000a000007945 */ /* 0x000fe20003800000 */
[----:B------:R-:W-:Y:S01]  /*0790*/  IMAD.MOV.U32 R5, RZ, RZ, 0x0 ;  /* 0x00000000ff057424 */ /* 0x000fe200078e00ff */
[----:B------:R-:W-:Y:S01]  /*07a0*/  MOV R7, 0x0 ;  /* 0x0000000000077802 */ /* 0x000fe20000000f00 */
[----:B------:R-:W-:-:S07]  /*07b0*/  IMAD.MOV.U32 R4, RZ, RZ, -0x1 ;  /* 0xffffffffff047424 */ /* 0x000fce00078e00ff */
[----:B------:R-:W-:Y:S05]  /*07c0*/  WARPSYNC.COLLECTIVE.ALL `(.L_x_15) ;  /* 0x0000000000147948 */ /* 0x000fea0003c00000 */
[----:B------:R-:W-:-:S04]  /*07d0*/  SHF.L.U32 R7, R7, 0x10, RZ ;  /* 0x0000001007077819 */ /* 0x000fc800000006ff */
[----:B------:R-:W-:-:S05]  /*07e0*/  LOP3.LUT R7, R7, 0xf, R5, 0xf8, !PT ;  /* 0x0000000f07077812 */ /* 0x000fca00078ef805 */
[----:B------:R0:W-:Y:S02]  /*07f0*/  BAR.SYNC.DEFER_BLOCKING R7, R7 ;  /* 0x000000070000731d */ /* 0x0001e40000010000 */
[----:B0-----:R-:W-:-:S04]  /*0800*/  SHF.R.U32 R7, R7, 0x10, RZ ;  /* 0x0000001007077819 */ /* 0x001fc800000016ff */
[----:B------:R-:W-:Y:S05]  /*0810*/  ENDCOLLECTIVE ;  /* 0x000000000000791b */ /* 0x000fea0003800000 */
.L_x_15:
[----:B------:R-:W-:Y:S05]  /*0820*/  BSYNC B0 ;  /* 0x0000000000007941 */ /* 0x000fea0003800000 */
.L_x_14:
[----:B------:R-:W-:Y:S02]  /*0830*/  HFMA2 R7, -RZ, RZ, 0, 0 ;  /* 0x00000000ff077431 */ /* 0x000fe400000001ff */
        /* <DEDUP_REMOVED lines=8> */
.L_x_16:
[----:B------:R-:W-:Y:S05]  /*08c0*/  BRA `(.L_x_17) ;  /* 0xfffffff800fc7947 */ /* 0x000fea000383ffff */
.L_x_9:
        /* <DEDUP_REMOVED lines=10> */
.L_x_19:
[----:B------:R-:W-:Y:S05]  /*0970*/  BSYNC B0 ;  /* 0x0000000000007941 */ /* 0x000fea0003800000 */
.L_x_18:
[----:B------:R-:W-:Y:S05]  /*0980*/  BRA `(.L_x_20) ;  /* 0xfffffffc00347947 */ /* 0x000fea000383ffff */
.L_x_21:
[----:B------:R-:W-:-:S00]  /*0990*/  BRA `(.L_x_21) ;  /* 0xfffffffc00fc7947 */ /* 0x000fc0000383ffff */
[----:B------:R-:W-:-:S00]  /*09a0*/  NOP ;  /* 0x0000000000007918 */ /* 0x000fc00000000000 */
        /* <DEDUP_REMOVED lines=13> */
.L_x_133:


//--------------------- .text.coop_ring_kernel_entry --------------------------
	.section	.text.coop_ring_kernel_entry,"ax",@progbits
	.align	128
        .global         coop_ring_kernel_entry
        .type           coop_ring_kernel_entry,@function
        .size           coop_ring_kernel_entry,(.L_x_134 - coop_ring_kernel_entry)
        .other          coop_ring_kernel_entry,@"STO_CUDA_ENTRY STV_DEFAULT"
coop_ring_kernel_entry:
.text.coop_ring_kernel_entry:
[----:B------:R-:W-:Y:S01]  /*0000*/  LDC R1, c[0x0][0x37c] ;  /* 0x0000df00ff017b82 */ /* 0x000fe20000000800 */
[----:B------:R-:W0:Y:S01]  /*0010*/  LDCU.64 UR4, c[0x0][0x380] ;  /* 0x00007000ff0477ac */ /* 0x000e220008000a00 */
[----:B------:R-:W1:Y:S01]  /*0020*/  LDCU.64 UR8, c[0x0][0x358] ;  /* 0x00006b00ff0877ac */ /* 0x000e620008000a00 */
[----:B0-----:R-:W-:-:S04]  /*0030*/  UIADD3 UR4, UP0, UPT, UR4, 0x4, URZ ;  /* 0x0000000404047890 */ /* 0x001fc8000ff1e0ff */
[----:B------:R-:W-:Y:S02]  /*0040*/  UIADD3.X UR5, UPT, UPT, URZ, UR5, URZ, UP0, !UPT ;  /* 0x00000005ff057290 */ /* 0x000fe400087fe4ff */
[----:B------:R-:W-:-:S04]  /*0050*/  IMAD.U32 R2, RZ, RZ, UR4 ;  /* 0x00000004ff027e24 */ /* 0x000fc8000f8e00ff */
[----:B------:R-:W-:-:S05]  /*0060*/  IMAD.U32 R3, RZ, RZ, UR5 ;  /* 0x00000005ff037e24 */ /* 0x000fca000f8e00ff */
[----:B-1----:R-:W2:Y:S01]  /*0070*/  ATOMG.E.OR.STRONG.GPU PT, R4, desc[UR8][R2.64], RZ ;  /* 0x800000ff020479a8 */ /* 0x002ea2000b1ef108 */
[----:B------:R-:W0:Y:S01]  /*0080*/  S2UR UR10, SR_CTAID.X ;  /* 0x00000000000a79c3 */ /* 0x000e220000002500 */
[----:B------:R-:W-:Y:S01]  /*0090*/  BSSY B1, `(.L_x_22) ;  /* 0x00000ab000017945 */ /* 0x000fe20003800000 */
[----:B------:R-:W0:Y:S06]  /*00a0*/  S2R R0, SR_TID.X ;  /* 0x0000000000007919 */ /* 0x000e2c0000002100 */
[----:B------:R-:W0:Y:S02]  /*00b0*/  LDC R5, c[0x0][0x360] ;  /* 0x0000d800ff057b82 */ /* 0x000e240000000800 */
[----:B0-----:R-:W-:Y:S01]  /*00c0*/  IMAD R6, R5, UR10, R0 ;  /* 0x0000000a05067c24 */ /* 0x001fe2000f8e0200 */
[----:B--2---:R-:W-:-:S13]  /*00d0*/  ISETP.NE.AND P0, PT, R4, RZ, PT ;  /* 0x000000ff0400720c */ /* 0x004fda0003f05270 */
[----:B------:R-:W-:Y:S05]  /*00e0*/  @P0 BRA `(.L_x_23) ;  /* 0x0000000800940947 */ /* 0x000fea0003800000 */
[----:B------:R-:W0:Y:S01]  /*00f0*/  S2R R7, SR_TID.Y ;  /* 0x0000000000077919 */ /* 0x000e220000002200 */
[----:B------:R-:W1:Y:S01]  /*0100*/  LDCU UR4, c[0x0][0x370] ;  /* 0x00006e00ff0477ac */ /* 0x000e620008000800 */
[----:B------:R-:W2:Y:S01]  /*0110*/  S2UR UR7, SR_CTAID.Y ;  /* 0x00000000000779c3 */ /* 0x000ea20000002600 */
[----:B------:R-:W3:Y:S01]  /*0120*/  S2R R8, SR_TID.Z ;  /* 0x0000000000087919 */ /* 0x000ee20000002300 */
[----:B------:R-:W4:Y:S01]  /*0130*/  LDCU UR5, c[0x0][0x374] ;  /* 0x00006e80ff0577ac */ /* 0x000f220008000800 */
[----:B------:R-:W5:Y:S05]  /*0140*/  LDCU UR6, c[0x0][0x378] ;  /* 0x00006f00ff0677ac */ /* 0x000f6a0008000800 */
[----:B------:R-:W3:Y:S01]  /*0150*/  S2UR UR11, SR_CTAID.Z ;  /* 0x00000000000b79c3 */ /* 0x000ee20000002700 */
[----:B------:R-:W-:-:S05]  /*0160*/  CS2R.32 R4, SR_CgaSize ;  /* 0x0000000000047805 */ /* 0x000fca0000008a00 */
[----:B------:R-:W-:-:S06]  /*0170*/  IMAD R4, R4, -0xa0, RZ ;  /* 0xffffff6004047824 */ /* 0x000fcc00078e02ff */
[----:B------:R-:W3:Y:S01]  /*0180*/  LDC R4, c[0x0][R4+0x258] ;  /* 0x0000960004047b82 */ /* 0x000ee20000000800 */
[----:B-1----:R-:W-:-:S04]  /*0190*/  UIADD3 UR4, UPT, UPT, URZ, -UR4, URZ ;  /* 0x80000004ff047290 */ /* 0x002fc8000fffe0ff */
[----:B----4-:R-:W-:Y:S01]  /*01a0*/  UIMAD UR5, UR4, UR5, URZ ;  /* 0x00000005040572a4 */ /* 0x010fe2000f8e02ff */
[----:B------:R-:W-:-:S05]  /*01b0*/  CS2R.32 R5, SR_CgaSize ;  /* 0x0000000000057805 */ /* 0x000fca0000008a00 */
[----:B------:R-:W-:-:S06]  /*01c0*/  IMAD R5, R5, -0xa0, RZ ;  /* 0xffffff6005057824 */ /* 0x000fcc00078e02ff */
[----:B------:R-:W1:Y:S01]  /*01d0*/  LDC R5, c[0x0][R5+0x254] ;  /* 0x0000950005057b82 */ /* 0x000e620000000800 */
[----:B--2---:R-:W-:Y:S02]  /*01e0*/  UIADD3 UR4, UPT, UPT, UR10, UR7, URZ ;  /* 0x000000070a047290 */ /* 0x004fe4000fffe0ff */
[----:B-----5:R-:W-:Y:S01]  /*01f0*/  UIMAD UR5, UR6, UR5, -0x7fffffff ;  /* 0x80000001060574a4 */ /* 0x020fe2000f8e0205 */
[----:B0-----:R-:W-:Y:S02]  /*0200*/  IMAD.IADD R7, R0, 0x1, R7 ;  /* 0x0000000100077824 */ /* 0x001fe400078e0207 */
[----:B---3--:R-:W-:-:S03]  /*0210*/  IMAD R9, RZ, RZ, -UR11 ;  /* 0x8000000bff097e24 */ /* 0x008fc6000f8e02ff */
[----:B------:R-:W-:Y:S02]  /*0220*/  LOP3.LUT R7, R7, R8, RZ, 0xfc, !PT ;  /* 0x0000000807077212 */ /* 0x000fe400078efcff */
[----:B------:R-:W-:Y:S01]  /*0230*/  ISETP.NE.AND P0, PT, R9, UR4, PT ;  /* 0x0000000409007c0c */ /* 0x000fe2000bf05270 */
[----:B------:R-:W-:-:S05]  /*0240*/  IMAD.U32 R9, RZ, RZ, UR5 ;  /* 0x00000005ff097e24 */ /* 0x000fca000f8e00ff */
[----:B------:R-:W-:-:S07]  /*0250*/  SEL R8, R9, 0x1, !P0 ;  /* 0x0000000109087807 */ /* 0x000fce0004000000 */
.L_x_51:
[----:B0-2---:R-:W0:Y:S01]  /*0260*/  LDC.64 R10, c[0x0][0x380] ;  /* 0x0000e000ff0a7b82 */ /* 0x005e220000000a00 */
[----:B------:R-:W-:Y:S05]  /*0270*/  YIELD ;  /* 0x0000000000007946 */ /* 0x000fea0003800000 */
[----:B0-----:R-:W2:Y:S01]  /*0280*/  ATOMG.E.OR.STRONG.GPU PT, R10, desc[UR8][R10.64], RZ ;  /* 0x800000ff0a0a79a8 */ /* 0x001ea2000b1ef108 */
[----:B------:R-:W-:Y:S01]  /*0290*/  BSSY B0, `(.L_x_24) ;  /* 0x0000087000007945 */ /* 0x000fe20003800000 */
[----:B--2---:R-:W-:-:S13]  /*02a0*/  ISETP.NE.AND P0, PT, R10, RZ, PT ;  /* 0x000000ff0a00720c */ /* 0x004fda0003f05270 */
[----:B------:R-:W-:Y:S05]  /*02b0*/  @P0 BRA `(.L_x_25) ;  /* 0x0000000000940947 */ /* 0x000fea0003800000 */
[----:B------:R-:W-:-:S04]  /*02c0*/  ISETP.NE.U32.AND P0, PT, R4, RZ, PT ;  /* 0x000000ff0400720c */ /* 0x000fc80003f05070 */
[----:B-1----:R-:W-:-:S13]  /*02d0*/  ISETP.NE.AND.EX P0, PT, R5, RZ, PT, P0 ;  /* 0x000000ff0500720c */ /* 0x002fda0003f05300 */
[----:B------:R-:W-:Y:S05]  /*02e0*/  @!P0 BRA `(.L_x_26) ;  /* 0x0000000000848947 */ /* 0x000fea0003800000 */
[----:B------:R-:W-:Y:S01]  /*02f0*/  UMOV UR4, 0xffffffff ;  /* 0xffffffff00047882 */ /* 0x000fe20000000000 */
[----:B------:R-:W-:Y:S02]  /*0300*/  ISETP.NE.AND P0, PT, R7, RZ, PT ;  /* 0x000000ff0700720c */ /* 0x000fe40003f05270 */
[----:B------:R-:W-:Y:S11]  /*0310*/  BRA.DIV UR4, `(.L_x_27) ;  /* 0x0000000a04307947 */ /* 0x000ff6000b800000 */
[----:B------:R-:W-:Y:S06]  /*0320*/  BAR.SYNC.DEFER_BLOCKING 0x0 ;  /* 0x0000000000007b1d */ /* 0x000fec0000010000 */
.L_x_54:
[----:B------:R-:W-:Y:S04]  /*0330*/  BSSY B2, `(.L_x_28) ;  /* 0x0000017000027945 */ /* 0x000fe80003800000 */
[----:B------:R-:W-:Y:S05]  /*0340*/  @P0 BRA `(.L_x_29) ;  /* 0x0000000000540947 */ /* 0x000fea0003800000 */
[----:B------:R-:W0:Y:S01]  /*0350*/  S2R R9, SR_LANEID ;  /* 0x0000000000097919 */ /* 0x000e220000000000 */
[----:B------:R-:W-:Y:S02]  /*0360*/  VOTEU.ANY UR4, UPT, PT ;  /* 0x0000000000047886 */ /* 0x000fe400038e0100 */
[----:B------:R-:W0:Y:S01]  /*0370*/  FLO.U32 R10, UR4 ;  /* 0x00000004000a7d00 */ /* 0x000e2200080e0000 */
[----:B------:R-:W-:-:S06]  /*0380*/  UPOPC UR5, UR4 ;  /* 0x00000004000572bf */ /* 0x000fcc0008000000 */
[----:B------:R-:W-:Y:S01]  /*0390*/  IMAD R11, R8, UR5, RZ ;  /* 0x00000005080b7c24 */ /* 0x000fe2000f8e02ff */
[----:B0-----:R-:W-:-:S13]  /*03a0*/  ISETP.EQ.U32.AND P0, PT, R10, R9, PT ;  /* 0x000000090a00720c */ /* 0x001fda0003f02070 */
        /* <DEDUP_REMOVED lines=8> */
[----:B0-----:R-:W-:-:S07]  /*0430*/  IMAD R9, R8, R12, R9 ;  /* 0x0000000c08097224 */ /* 0x001fce00078e0209 */
.L_x_30:
[----:B------:R-:W2:Y:S04]  /*0440*/  LD.E.STRONG.GPU R10, desc[UR8][R4.64+0x4] ;  /* 0x00000408040a7980 */ /* 0x000ea8000c10f900 */
[----:B--2---:R-:W-:Y:S01]  /*0450*/  CCTL.IVALL ;  /* 0x00000000ff00798f */ /* 0x004fe20002000000 */
[----:B------:R-:W-:Y:S05]  /*0460*/  YIELD ;  /* 0x0000000000007946 */ /* 0x000fea0003800000 */
[----:B------:R-:W-:-:S04]  /*0470*/  LOP3.LUT R10, R10, R9, RZ, 0x3c, !PT ;  /* 0x000000090a0a7212 */ /* 0x000fc800078e3cff */
[----:B------:R-:W-:-:S13]  /*0480*/  ISETP.GT.AND P0, PT, R10, -0x1, PT ;  /* 0xffffffff0a00780c */ /* 0x000fda0003f04270 */
[----:B------:R-:W-:Y:S05]  /*0490*/  @P0 BRA `(.L_x_30) ;  /* 0xfffffffc00e80947 */ /* 0x000fea000383ffff */
.L_x_29:
[----:B------:R-:W-:Y:S05]  /*04a0*/  BSYNC B2 ;  /* 0x0000000000027941 */ /* 0x000fea0003800000 */
.L_x_28:
[----:B------:R-:W-:-:S03]  /*04b0*/  UMOV UR4, 0xffffffff ;  /* 0xffffffff00047882 */ /* 0x000fc60000000000 */
[----:B------:R-:W-:Y:S05]  /*04c0*/  BRA.DIV UR4, `(.L_x_31) ;  /* 0x0000000604f47947 */ /* 0x000fea000b800000 */
[----:B------:R-:W-:Y:S06]  /*04d0*/  BAR.SYNC.DEFER_BLOCKING 0x0 ;  /* 0x0000000000007b1d */ /* 0x000fec0000010000 */
.L_x_57:
[----:B------:R-:W-:Y:S05]  /*04e0*/  NANOSLEEP 0x3e8 ;  /* 0x000003e80000795d */ /* 0x000fea0003800000 */
[----:B------:R-:W-:Y:S05]  /*04f0*/  BRA `(.L_x_32) ;  /* 0x0000000400807947 */ /* 0x000fea0003800000 */
.L_x_26:
[----:B------:R-:W-:Y:S05]  /*0500*/  BPT.TRAP 0x1 ;  /* 0x000000040000795c */ /* 0x000fea0000300000 */
.L_x_25:
[----:B------:R-:W-:Y:S01]  /*0510*/  ISETP.NE.AND P0, PT, R0, RZ, PT ;  /* 0x000000ff0000720c */ /* 0x000fe20003f05270 */
[----:B------:R-:W-:Y:S01]  /*0520*/  BSSY.RECONVERGENT B2, `(.L_x_33) ;  /* 0x0000006000027945 */ /* 0x000fe20003800200 */
[----:B------:R-:W-:Y:S02]  /*0530*/  CS2R R12, SRZ ;  /* 0x00000000000c7805 */ /* 0x000fe4000001ff00 */
[----:B------:R-:W-:-:S09]  /*0540*/  CS2R R10, SRZ ;  /* 0x00000000000a7805 */ /* 0x000fd2000001ff00 */
[----:B------:R-:W-:Y:S05]  /*0550*/  @P0 BRA `(.L_x_34) ;  /* 0x0000000000080947 */ /* 0x000fea0003800000 */
[----:B------:R0:W5:Y:S04]  /*0560*/  ATOMG.E.OR.64.STRONG.GPU PT, R12, desc[UR8][R2.64+0x1c], RZ ;  /* 0x80001cff020c79a8 */ /* 0x000168000b1ef508 */
[----:B------:R0:W5:Y:S02]  /*0570*/  ATOMG.E.OR.64.STRONG.GPU PT, R10, desc[UR8][R2.64+0x24], RZ ;  /* 0x800024ff020a79a8 */ /* 0x000164000b1ef508 */
.L_x_34:
[----:B------:R-:W-:Y:S05]  /*0580*/  BSYNC.RECONVERGENT B2 ;  /* 0x0000000000027941 */ /* 0x000fea0003800200 */
.L_x_33:
[----:B------:R-:W-:-:S03]  /*0590*/  UMOV UR4, 0xffffffff ;  /* 0xffffffff00047882 */ /* 0x000fc60000000000 */
[----:B------:R-:W-:Y:S05]  /*05a0*/  BRA.DIV UR4, `(.L_x_35) ;  /* 0x0000000604ec7947 */ /* 0x000fea000b800000 */
[----:B-----5:R2:W3:Y:S04]  /*05b0*/  SHFL.IDX PT, R9, R13, RZ, 0x1f ;  /* 0x00001fff0d097589 */ /* 0x0204e800000e0000 */
[----:B------:R-:W4:Y:S04]  /*05c0*/  SHFL.IDX PT, R12, R12, RZ, 0x1f ;  /* 0x00001fff0c0c7589 */ /* 0x000f2800000e0000 */
[----:B------:R2:W0:Y:S04]  /*05d0*/  SHFL.IDX PT, R14, R11, RZ, 0x1f ;  /* 0x00001fff0b0e7589 */ /* 0x00042800000e0000 */
[----:B------:R2:W0:Y:S02]  /*05e0*/  SHFL.IDX PT, R15, R10, RZ, 0x1f ;  /* 0x00001fff0a0f7589 */ /* 0x00042400000e0000 */
.L_x_63:
[----:B0---4-:R-:W-:-:S04]  /*05f0*/  ISETP.NE.U32.AND P0, PT, R12, R15, PT ;  /* 0x0000000f0c00720c */ /* 0x011fc80003f05070 */
[----:B---3--:R-:W-:-:S13]  /*0600*/  ISETP.NE.AND.EX P0, PT, R9, R14, PT, P0 ;  /* 0x0000000e0900720c */ /* 0x008fda0003f05300 */
        /* <DEDUP_REMOVED lines=8> */
.L_x_66:
[----:B------:R-:W-:Y:S04]  /*0690*/  BSSY B2, `(.L_x_39) ;  /* 0x0000017000027945 */ /* 0x000fe80003800000 */
[----:B------:R-:W-:Y:S05]  /*06a0*/  @P0 BRA `(.L_x_40) ;  /* 0x0000000000540947 */ /* 0x000fea0003800000 */
[----:B------:R-:W0:Y:S01]  /*06b0*/  S2R R9, SR_LANEID ;  /* 0x0000000000097919 */ /* 0x000e220000000000 */
[----:B------:R-:W-:Y:S02]  /*06c0*/  VOTEU.ANY UR4, UPT, PT ;  /* 0x0000000000047886 */ /* 0x000fe400038e0100 */
[----:B--2---:R-:W0:Y:S01]  /*06d0*/  FLO.U32 R10, UR4 ;  /* 0x00000004000a7d00 */ /* 0x004e2200080e0000 */
        /* <DEDUP_REMOVED lines=12> */
.L_x_41:
[----:B------:R-:W2:Y:S04]  /*07a0*/  LD.E.STRONG.GPU R10, desc[UR8][R4.64+0x4] ;  /* 0x00000408040a7980 */ /* 0x000ea8000c10f900 */
[----:B--2---:R-:W-:Y:S01]  /*07b0*/  CCTL.IVALL ;  /* 0x00000000ff00798f */ /* 0x004fe20002000000 */
[----:B------:R-:W-:Y:S05]  /*07c0*/  YIELD ;  /* 0x0000000000007946 */ /* 0x000fea0003800000 */
[----:B------:R-:W-:-:S04]  /*07d0*/  LOP3.LUT R10, R10, R9, RZ, 0x3c, !PT ;  /* 0x000000090a0a7212 */ /* 0x000fc800078e3cff */
[----:B------:R-:W-:-:S13]  /*07e0*/  ISETP.GT.AND P0, PT, R10, -0x1, PT ;  /* 0xffffffff0a00780c */ /* 0x000fda0003f04270 */
[----:B------:R-:W-:Y:S05]  /*07f0*/  @P0 BRA `(.L_x_41) ;  /* 0xfffffffc00e80947 */ /* 0x000fea000383ffff */
.L_x_40:
[----:B------:R-:W-:Y:S05]  /*0800*/  BSYNC B2 ;  /* 0x0000000000027941 */ /* 0x000fea0003800000 */
.L_x_39:
[----:B------:R-:W-:-:S03]  /*0810*/  UMOV UR4, 0xffffffff ;  /* 0xffffffff00047882 */ /* 0x000fc60000000000 */
[----:B------:R-:W-:Y:S05]  /*0820*/  BRA.DIV UR4, `(.L_x_42) ;  /* 0x0000000604ec7947 */ /* 0x000fea000b800000 */
[----:B------:R-:W-:Y:S06]  /*0830*/  BAR.SYNC.DEFER_BLOCKING 0x0 ;  /* 0x0000000000007b1d */ /* 0x000fec0000010000 */
[----:B------:R-:W-:Y:S05]  /*0840*/  BRA `(.L_x_32) ;  /* 0x0000000000ac7947 */ /* 0x000fea0003800000 */
.L_x_37:
[----:B------:R-:W-:Y:S05]  /*0850*/  BPT.TRAP 0x1 ;  /* 0x000000040000795c */ /* 0x000fea0000300000 */
.L_x_36:
[----:B------:R-:W-:Y:S01]  /*0860*/  ISETP.NE.AND P1, PT, R6, RZ, PT ;  /* 0x000000ff0600720c */ /* 0x000fe20003f25270 */
[----:B------:R-:W-:Y:S01]  /*0870*/  BSSY.RECONVERGENT B2, `(.L_x_43) ;  /* 0x0000008000027945 */ /* 0x000fe20003800200 */
[----:B------:R-:W-:-:S04]  /*0880*/  ISETP.NE.U32.AND P0, PT, R4, RZ, PT ;  /* 0x000000ff0400720c */ /* 0x000fc80003f05070 */
[----:B-1----:R-:W-:-:S07]  /*0890*/  ISETP.NE.AND.EX P0, PT, R5, RZ, PT, P0 ;  /* 0x000000ff0500720c */ /* 0x002fce0003f05300 */
[----:B------:R-:W-:Y:S06]  /*08a0*/  @P1 BRA `(.L_x_44) ;  /* 0x0000000000101947 */ /* 0x000fec0003800000 */
[----:B--2---:R-:W-:Y:S02]  /*08b0*/  HFMA2 R10, -RZ, RZ, 0, 5.9604644775390625e-08 ;  /* 0x00000001ff0a7431 */ /* 0x004fe400000001ff */
[----:B------:R-:W-:-:S05]  /*08c0*/  IMAD.MOV.U32 R11, RZ, RZ, 0x0 ;  /* 0x00000000ff0b7424 */ /* 0x000fca00078e00ff */
[----:B------:R0:W-:Y:S04]  /*08d0*/  REDG.E.ADD.64.STRONG.GPU desc[UR8][R2.64+0x24], R10 ;  /* 0x0000240a0200798e */ /* 0x0001e8000c12e508 */
[----:B------:R0:W-:Y:S02]  /*08e0*/  REDG.E.ADD.64.STRONG.GPU desc[UR8][R2.64+0xc], R10 ;  /* 0x00000c0a0200798e */ /* 0x0001e4000c12e508 */
.L_x_44:
[----:B------:R-:W-:Y:S05]  /*08f0*/  BSYNC.RECONVERGENT B2 ;  /* 0x0000000000027941 */ /* 0x000fea0003800200 */
.L_x_43:
[----:B------:R-:W-:Y:S05]  /*0900*/  @!P0 BRA `(.L_x_45) ;  /* 0x0000000000b08947 */ /* 0x000fea0003800000 */
[----:B------:R-:W-:Y:S01]  /*0910*/  UMOV UR4, 0xffffffff ;  /* 0xffffffff00047882 */ /* 0x000fe20000000000 */
[----:B------:R-:W-:Y:S02]  /*0920*/  ISETP.NE.AND P0, PT, R7, RZ, PT ;  /* 0x000000ff0700720c */ /* 0x000fe40003f05270 */
[----:B------:R-:W-:Y:S11]  /*0930*/  BRA.DIV UR4, `(.L_x_46) ;  /* 0x0000000604d87947 */ /* 0x000ff6000b800000 */
[----:B------:R-:W-:Y:S06]  /*0940*/  BAR.SYNC.DEFER_BLOCKING 0x0 ;  /* 0x0000000000007b1d */ /* 0x000fec0000010000 */
.L_x_71:
[----:B------:R-:W-:Y:S04]  /*0950*/  BSSY B2, `(.L_x_47) ;  /* 0x0000017000027945 */ /* 0x000fe80003800000 */
[----:B------:R-:W-:Y:S05]  /*0960*/  @P0 BRA `(.L_x_48) ;  /* 0x0000000000540947 */ /* 0x000fea0003800000 */
[----:B------:R-:W1:Y:S01]  /*0970*/  S2R R9, SR_LANEID ;  /* 0x0000000000097919 */ /* 0x000e620000000000 */
[----:B------:R-:W-:Y:S02]  /*0980*/  VOTEU.ANY UR4, UPT, PT ;  /* 0x0000000000047886 */ /* 0x000fe400038e0100 */
[----:B0-2---:R-:W1:Y:S01]  /*0990*/  FLO.U32 R10, UR4 ;  /* 0x00000004000a7d00 */ /* 0x005e6200080e0000 */
[----:B------:R-:W-:-:S06]  /*09a0*/  UPOPC UR5, UR4 ;  /* 0x00000004000572bf */ /* 0x000fcc0008000000 */
[----:B------:R-:W-:Y:S01]  /*09b0*/  IMAD R11, R8, UR5, RZ ;  /* 0x00000005080b7c24 */ /* 0x000fe2000f8e02ff */
[----:B-1----:R-:W-:-:S13]  /*09c0*/  ISETP.EQ.U32.AND P0, PT, R10, R9, PT ;  /* 0x000000090a00720c */ /* 0x002fda0003f02070 */
        /* <DEDUP_REMOVED lines=9> */
.L_x_49:
[----:B------:R-:W2:Y:S04]  /*0a60*/  LD.E.STRONG.GPU R10, desc[UR8][R4.64+0x4] ;  /* 0x00000408040a7980 */ /* 0x000ea8000c10f900 */
[----:B--2---:R-:W-:Y:S01]  /*0a70*/  CCTL.IVALL ;  /* 0x00000000ff00798f */ /* 0x004fe20002000000 */
[----:B------:R-:W-:Y:S05]  /*0a80*/  YIELD ;  /* 0x0000000000007946 */ /* 0x000fea0003800000 */
[----:B------:R-:W-:-:S04]  /*0a90*/  LOP3.LUT R10, R10, R9, RZ, 0x3c, !PT ;  /* 0x000000090a0a7212 */ /* 0x000fc800078e3cff */
[----:B------:R-:W-:-:S13]  /*0aa0*/  ISETP.GT.AND P0, PT, R10, -0x1, PT ;  /* 0xffffffff0a00780c */ /* 0x000fda0003f04270 */
[----:B------:R-:W-:Y:S05]  /*0ab0*/  @P0 BRA `(.L_x_49) ;  /* 0xfffffffc00e80947 */ /* 0x000fea000383ffff */
.L_x_48:
[----:B------:R-:W-:Y:S05]  /*0ac0*/  BSYNC B2 ;  /* 0x0000000000027941 */ /* 0x000fea0003800000 */
.L_x_47:
[----:B------:R-:W-:-:S03]  /*0ad0*/  UMOV UR4, 0xffffffff ;  /* 0xffffffff00047882 */ /* 0x000fc60000000000 */
[----:B------:R-:W-:Y:S05]  /*0ae0*/  BRA.DIV UR4, `(.L_x_50) ;  /* 0x00000006049c7947 */ /* 0x000fea000b800000 */
[----:B------:R-:W-:Y:S06]  /*0af0*/  BAR.SYNC.DEFER_BLOCKING 0x0 ;  /* 0x0000000000007b1d */ /* 0x000fec0000010000 */
.L_x_32:
[----:B------:R-:W-:Y:S05]  /*0b00*/  BSYNC B0 ;  /* 0x0000000000007941 */ /* 0x000fea0003800000 */
.L_x_24:
[----:B------:R-:W3:Y:S02]  /*0b10*/  ATOMG.E.OR.STRONG.GPU PT, R9, desc[UR8][R2.64], RZ ;  /* 0x800000ff020979a8 */ /* 0x000ee4000b1ef108 */
[----:B---3--:R-:W-:-:S13]  /*0b20*/  ISETP.NE.AND P0, PT, R9, RZ, PT ;  /* 0x000000ff0900720c */ /* 0x008fda0003f05270 */
[----:B------:R-:W-:Y:S05]  /*0b30*/  @!P0 BRA `(.L_x_51) ;  /* 0xfffffff400c88947 */ /* 0x000fea000383ffff */
.L_x_23:
[----:B------:R-:W-:Y:S05]  /*0b40*/  BSYNC B1 ;  /* 0x0000000000017941 */ /* 0x000fea0003800000 */
.L_x_22:
[----:B------:R-:W-:-:S13]  /*0b50*/  ISETP.NE.AND P0, PT, R6, RZ, PT ;  /* 0x000000ff0600720c */ /* 0x000fda0003f05270 */
[----:B------:R-:W-:Y:S05]  /*0b60*/  @P0 EXIT ;  /* 0x000000000000094d */ /* 0x000fea0003800000 */
[----:B------:R-:W1:Y:S01]  /*0b70*/  LDC.64 R6, c[0x0][0x380] ;  /* 0x0000e000ff067b82 */ /* 0x000e620000000a00 */
[----:B------:R-:W-:Y:S01]  /*0b80*/  IMAD.MOV.U32 R5, RZ, RZ, 0x1 ;  /* 0x00000001ff057424 */ /* 0x000fe200078e00ff */
[----:B-1----:R-:W-:Y:S04]  /*0b90*/  STG.E.64 desc[UR8][R6.64+0x50], RZ ;  /* 0x000050ff06007986 */ /* 0x002fe8000c101b08 */
[----:B------:R-:W-:Y:S04]  /*0ba0*/  STG.E.64 desc[UR8][R6.64+0x58], RZ ;  /* 0x000058ff06007986 */ /* 0x000fe8000c101b08 */
[----:B------:R-:W-:Y:S01]  /*0bb0*/  ATOMG.E.EXCH.STRONG.GPU PT, RZ, desc[UR8][R2.64+0x4], R5 ;  /* 0x8000040502ff79a8 */ /* 0x000fe2000c1ef108 */
[----:B------:R-:W-:Y:S05]  /*0bc0*/  EXIT ;  /* 0x000000000000794d */ /* 0x000fea0003800000 */
.L_x_45:
[----:B------:R-:W-:Y:S05]  /*0bd0*/  BPT.TRAP 0x1 ;  /* 0x000000040000795c */ /* 0x000fea0000300000 */
.L_x_27:
[----:B------:R-:W-:Y:S01]  /*0be0*/  BSSY B2, `(.L_x_52) ;  /* 0x000000a000027945 */ /* 0x000fe20003800000 */
[----:B------:R-:W-:Y:S01]  /*0bf0*/  IMAD.MOV.U32 R9, RZ, RZ, 0x0 ;  /* 0x00000000ff097424 */ /* 0x000fe200078e00ff */
[----:B------:R-:W-:Y:S01]  /*0c00*/  MOV R16, 0xffffffff ;  /* 0xffffffff00107802 */ /* 0x000fe20000000f00 */
[----:B0-2---:R-:W-:-:S07]  /*0c10*/  IMAD.MOV.U32 R10, RZ, RZ, 0x0 ;  /* 0x00000000ff0a7424 */ /* 0x005fce00078e00ff */
[----:B------:R-:W-:Y:S05]  /*0c20*/  WARPSYNC.COLLECTIVE.ALL `(.L_x_53) ;  /* 0x0000000000147948 */ /* 0x000fea0003c00000 */
[----:B------:R-:W-:-:S04]  /*0c30*/  SHF.L.U32 R10, R10, 0x10, RZ ;  /* 0x000000100a0a7819 */ /* 0x000fc800000006ff */
[----:B------:R-:W-:-:S05]  /*0c40*/  LOP3.LUT R10, R10, 0xf, R9, 0xf8, !PT ;  /* 0x0000000f0a0a7812 */ /* 0x000fca00078ef809 */
[----:B------:R0:W-:Y:S02]  /*0c50*/  BAR.SYNC.DEFER_BLOCKING R10, R10 ;  /* 0x0000000a0000731d */ /* 0x0001e40000010000 */
[----:B0-----:R-:W-:-:S04]  /*0c60*/  SHF.R.U32 R10, R10, 0x10, RZ ;  /* 0x000000100a0a7819 */ /* 0x001fc800000016ff */
[----:B------:R-:W-:Y:S05]  /*0c70*/  ENDCOLLECTIVE ;  /* 0x000000000000791b */ /* 0x000fea0003800000 */
.L_x_53:
[----:B------:R-:W-:Y:S05]  /*0c80*/  BSYNC B2 ;  /* 0x0000000000027941 */ /* 0x000fea0003800000 */
.L_x_52:
[----:B------:R-:W-:Y:S05]  /*0c90*/  BRA `(.L_x_54) ;  /* 0xfffffff400a47947 */ /* 0x000fea000383ffff */
.L_x_31:
[----:B------:R-:W-:Y:S01]  /*0ca0*/  BSSY B2, `(.L_x_55) ;  /* 0x000000a000027945 */ /* 0x000fe20003800000 */
[----:B------:R-:W-:Y:S02]  /*0cb0*/  IMAD.MOV.U32 R9, RZ, RZ, 0x0 ;  /* 0x00000000ff097424 */ /* 0x000fe400078e00ff */
        /* <DEDUP_REMOVED lines=8> */
.L_x_56:
[----:B------:R-:W-:Y:S05]  /*0d40*/  BSYNC B2 ;  /* 0x0000000000027941 */ /* 0x000fea0003800000 */
.L_x_55:
[----:B------:R-:W-:Y:S05]  /*0d50*/  BRA `(.L_x_57) ;  /* 0xfffffff400e07947 */ /* 0x000fea000383ffff */
.L_x_35:
[----:B------:R-:W-:Y:S01]  /*0d60*/  HFMA2 R18, -RZ, RZ, 0, 0 ;  /* 0x00000000ff127431 */ /* 0x000fe200000001ff */
[----:B------:R-:W-:Y:S01]  /*0d70*/  BSSY B2, `(.L_x_58) ;  /* 0x0000007000027945 */ /* 0x000fe20003800000 */
[----:B-----5:R-:W-:Y:S02]  /*0d80*/  IMAD.MOV.U32 R17, RZ, RZ, R13 ;  /* 0x000000ffff117224 */ /* 0x020fe400078e000d */
[----:B------:R-:W-:Y:S02]  /*0d90*/  IMAD.MOV.U32 R19, RZ, RZ, 0x1f ;  /* 0x0000001fff137424 */ /* 0x000fe400078e00ff */
[----:B------:R-:W-:-:S07]  /*0da0*/  IMAD.MOV.U32 R16, RZ, RZ, -0x1 ;  /* 0xffffffffff107424 */ /* 0x000fce00078e00ff */
[----:B01----:R-:W-:Y:S05]  /*0db0*/  WARPSYNC.COLLECTIVE R16, `(.L_x_59) ;  /* 0x0000000010087348 */ /* 0x003fea0003c00000 */
[----:B------:R2:W3:Y:S02]  /*0dc0*/  SHFL.IDX P0, R15, R17, R18, R19 ;  /* 0x00000012110f7389 */ /* 0x0004e40000000013 */
[----:B0123--:R-:W-:Y:S05]  /*0dd0*/  ENDCOLLECTIVE ;  /* 0x000000000000791b */ /* 0x00ffea0003800000 */
.L_x_59:
[----:B------:R-:W-:Y:S05]  /*0de0*/  BSYNC B2 ;  /* 0x0000000000027941 */ /* 0x000fea0003800000 */
.L_x_58:
[----:B------:R-:W-:Y:S01]  /*0df0*/  IMAD.MOV.U32 R17, RZ, RZ, R12 ;  /* 0x000000ffff117224 */ /* 0x000fe200078e000c */
[----:B------:R-:W-:Y:S01]  /*0e00*/  MOV R18, RZ ;  /* 0x000000ff00127202 */ /* 0x000fe20000000f00 */
[----:B------:R-:W-:Y:S02]  /*0e10*/  IMAD.MOV.U32 R19, RZ, RZ, 0x1f ;  /* 0x0000001fff137424 */ /* 0x000fe400078e00ff */
[----:B------:R-:W-:Y:S02]  /*0e20*/  IMAD.MOV.U32 R16, RZ, RZ, -0x1 ;  /* 0xffffffffff107424 */ /* 0x000fe400078e00ff */
[----:B------:R-:W-:-:S07]  /*0e30*/  IMAD.MOV.U32 R9, RZ, RZ, R15 ;  /* 0x000000ffff097224 */ /* 0x000fce00078e000f */
[----:B------:R-:W-:Y:S05]  /*0e40*/  WARPSYNC.COLLECTIVE R16, `(.L_x_60) ;  /* 0x0000000010087348 */ /* 0x000fea0003c00000 */
[----:B------:R0:W1:Y:S02]  /*0e50*/  SHFL.IDX P0, R15, R17, R18, R19 ;  /* 0x00000012110f7389 */ /* 0x0000640000000013 */
[----:B01----:R-:W-:Y:S05]  /*0e60*/  ENDCOLLECTIVE ;  /* 0x000000000000791b */ /* 0x003fea0003800000 */
.L_x_60:
[----:B------:R-:W-:Y:S02]  /*0e70*/  IMAD.MOV.U32 R17, RZ, RZ, R11 ;  /* 0x000000ffff117224 */ /* 0x000fe400078e000b */
[----:B------:R-:W-:-:S07]  /*0e80*/  IMAD.MOV.U32 R12, RZ, RZ, R15 ;  /* 0x000000ffff0c7224 */ /* 0x000fce00078e000f */
[----:B------:R-:W-:Y:S05]  /*0e90*/  WARPSYNC.COLLECTIVE R16, `(.L_x_61) ;  /* 0x0000000010087348 */ /* 0x000fea0003c00000 */
[----:B------:R0:W1:Y:S02]  /*0ea0*/  SHFL.IDX P0, R15, R17, R18, R19 ;  /* 0x00000012110f7389 */ /* 0x0000640000000013 */
[----:B01----:R-:W-:Y:S05]  /*0eb0*/  ENDCOLLECTIVE ;  /* 0x000000000000791b */ /* 0x003fea0003800000 */
.L_x_61:
[----:B------:R-:W-:Y:S01]  /*0ec0*/  IMAD.MOV.U32 R17, RZ, RZ, R10 ;  /* 0x000000ffff117224 */ /* 0x000fe200078e000a */
[----:B------:R-:W-:-:S07]  /*0ed0*/  MOV R14, R15 ;  /* 0x0000000f000e7202 */ /* 0x000fce0000000f00 */
[----:B------:R-:W-:Y:S05]  /*0ee0*/  WARPSYNC.COLLECTIVE R16, `(.L_x_62) ;  /* 0x0000000010087348 */ /* 0x000fea0003c00000 */
[----:B------:R0:W1:Y:S02]  /*0ef0*/  SHFL.IDX P0, R15, R17, R18, R19 ;  /* 0x00000012110f7389 */ /* 0x0000640000000013 */
[----:B01----:R-:W-:Y:S05]  /*0f00*/  ENDCOLLECTIVE ;  /* 0x000000000000791b */ /* 0x003fea0003800000 */
.L_x_62:
[----:B------:R-:W-:Y:S05]  /*0f10*/  BRA `(.L_x_63) ;  /* 0xfffffff400b47947 */ /* 0x000fea000383ffff */
.L_x_38:
[----:B------:R-:W-:Y:S01]  /*0f20*/  BSSY B2, `(.L_x_64) ;  /* 0x000000a000027945 */ /* 0x000fe20003800000 */
[----:B------:R-:W-:Y:S02]  /*0f30*/  IMAD.MOV.U32 R9, RZ, RZ, 0x0 ;  /* 0x00000000ff097424 */ /* 0x000fe400078e00ff */
[----:B--2---:R-:W-:Y:S02]  /*0f40*/  IMAD.MOV.U32 R10, RZ, RZ, 0x0 ;  /* 0x00000000ff0a7424 */ /* 0x004fe400078e00ff */
[----:B------:R-:W-:-:S07]  /*0f50*/  IMAD.MOV.U32 R16, RZ, RZ, -0x1 ;  /* 0xffffffffff107424 */ /* 0x000fce00078e00ff */
[----:B------:R-:W-:Y:S05]  /*0f60*/  WARPSYNC.COLLECTIVE.ALL `(.L_x_65) ;  /* 0x0000000000147948 */ /* 0x000fea0003c00000 */
[----:B------:R-:W-:-:S04]  /*0f70*/  SHF.L.U32 R10, R10, 0x10, RZ ;  /* 0x000000100a0a7819 */ /* 0x000fc800000006ff */
[----:B------:R-:W-:-:S05]  /*0f80*/  LOP3.LUT R10, R10, 0xf, R9, 0xf8, !PT ;  /* 0x0000000f0a0a7812 */ /* 0x000fca00078ef809 */
[----:B------:R0:W-:Y:S02]  /*0f90*/  BAR.SYNC.DEFER_BLOCKING R10, R10 ;  /* 0x0000000a0000731d */ /* 0x0001e40000010000 */
[----:B0-----:R-:W-:-:S04]  /*0fa0*/  SHF.R.U32 R10, R10, 0x10, RZ ;  /* 0x000000100a0a7819 */ /* 0x001fc800000016ff */
[----:B------:R-:W-:Y:S05]  /*0fb0*/  ENDCOLLECTIVE ;  /* 0x000000000000791b */ /* 0x000fea0003800000 */
.L_x_65:
[----:B------:R-:W-:Y:S05]  /*0fc0*/  BSYNC B2 ;  /* 0x0000000000027941 */ /* 0x000fea0003800000 */
.L_x_64:
[----:B------:R-:W-:Y:S05]  /*0fd0*/  BRA `(.L_x_66) ;  /* 0xfffffff400ac7947 */ /* 0x000fea000383ffff */
.L_x_42:
[----:B------:R-:W-:Y:S01]  /*0fe0*/  HFMA2 R9, -RZ, RZ, 0, 0 ;  /* 0x00000000ff097431 */ /* 0x000fe200000001ff */
[----:B------:R-:W-:Y:S01]  /*0ff0*/  BSSY B2, `(.L_x_67) ;  /* 0x0000009000027945 */ /* 0x000fe20003800000 */
        /* <DEDUP_REMOVED lines=8> */
.L_x_68:
[----:B------:R-:W-:Y:S05]  /*1080*/  BSYNC B2 ;  /* 0x0000000000027941 */ /* 0x000fea0003800000 */
.L_x_67:
[----:B------:R-:W-:Y:S05]  /*1090*/  BRA `(.L_x_32) ;  /* 0xfffffff800987947 */ /* 0x000fea000383ffff */
.L_x_46:
        /* <DEDUP_REMOVED lines=10> */
.L_x_70:
[----:B------:R-:W-:Y:S05]  /*1140*/  BSYNC B2 ;  /* 0x0000000000027941 */ /* 0x000fea0003800000 */
.L_x_69:
[----:B------:R-:W-:Y:S05]  /*1150*/  BRA `(.L_x_71) ;  /* 0xfffffff400fc7947 */ /* 0x000fea000383ffff */
.L_x_50:
[----:B------:R-:W-:Y:S01]  /*1160*/  BSSY B2, `(.L_x_72) ;  /* 0x000000a000027945 */ /* 0x000fe20003800000 */
[----:B------:R-:W-:Y:S02]  /*1170*/  IMAD.MOV.U32 R9, RZ, RZ, 0x0 ;  /* 0x00000000ff097424 */ /* 0x000fe400078e00ff */
[----:B0-2---:R-:W-:Y:S02]  /*1180*/  IMAD.MOV.U32 R10, RZ, RZ, 0x0 ;  /* 0x00000000ff0a7424 */ /* 0x005fe400078e00ff */
[----:B------:R-:W-:-:S07]  /*1190*/  IMAD.MOV.U32 R16, RZ, RZ, -0x1 ;  /* 0xffffffffff107424 */ /* 0x000fce00078e00ff */
[----:B------:R-:W-:Y:S05]  /*11a0*/  WARPSYNC.COLLECTIVE.ALL `(.L_x_73) ;  /* 0x0000000000147948 */ /* 0x000fea0003c00000 */
[----:B------:R-:W-:-:S04]  /*11b0*/  SHF.L.U32 R10, R10, 0x10, RZ ;  /* 0x000000100a0a7819 */ /* 0x000fc800000006ff */
[----:B------:R-:W-:-:S05]  /*11c0*/  LOP3.LUT R10, R10, 0xf, R9, 0xf8, !PT ;  /* 0x0000000f0a0a7812 */ /* 0x000fca00078ef809 */
[----:B------:R0:W-:Y:S02]  /*11d0*/  BAR.SYNC.DEFER_BLOCKING R10, R10 ;  /* 0x0000000a0000731d */ /* 0x0001e40000010000 */
[----:B0-----:R-:W-:-:S04]  /*11e0*/  SHF.R.U32 R10, R10, 0x10, RZ ;  /* 0x000000100a0a7819 */ /* 0x001fc800000016ff */
[----:B------:R-:W-:Y:S05]  /*11f0*/  ENDCOLLECTIVE ;  /* 0x000000000000791b */ /* 0x000fea0003800000 */
.L_x_73:
[----:B------:R-:W-:Y:S05]  /*1200*/  BSYNC B2 ;  /* 0x0000000000027941 */ /* 0x000fea0003800000 */
.L_x_72:
[----:B------:R-:W-:Y:S05]  /*1210*/  BRA `(.L_x_32) ;  /* 0xfffffff800387947 */ /* 0x000fea000383ffff */
.L_x_74:
        /* <DEDUP_REMOVED lines=14> */
.L_x_134:


//--------------------- .text.coop_persistent_fdtd --------------------------
	.section	.text.coop_persistent_fdtd,"ax",@progbits
	.align	128
        .global         coop_persistent_fdtd
        .type           coop_persistent_fdtd,@function
        .size           coop_persistent_fdtd,(.L_x_135 - coop_persistent_fdtd)
        .other          coop_persistent_fdtd,@"STO_CUDA_ENTRY STV_DEFAULT"
coop_persistent_fdtd:
.text.coop_persistent_fdtd:
[----:B------:R-:W-:Y:S08]  /*0000*/  LDC R1, c[0x0][0x37c] ;  /* 0x0000df00ff017b82 */ /* 0x000ff00000000800 */
[----:B------:R-:W0:Y:S01]  /*0010*/  LDC.64 R38, c[0x0][0x398] ;  /* 0x0000e600ff267b82 */ /* 0x000e220000000a00 */
[----:B------:R-:W0:Y:S02]  /*0020*/  LDCU.64 UR16, c[0x0][0x358] ;  /* 0x00006b00ff1077ac */ /* 0x000e240008000a00 */
[----:B0-----:R-:W2:Y:S04]  /*0030*/  LDG.E.CONSTANT R3, desc[UR16][R38.64] ;  /* 0x0000001026037981 */ /* 0x001ea8000c1e9900 */
[----:B------:R-:W3:Y:S04]  /*0040*/  LDG.E.CONSTANT R0, desc[UR16][R38.64+0x4] ;  /* 0x0000041026007981 */ /* 0x000ee8000c1e9900 */
[----:B------:R-:W4:Y:S01]  /*0050*/  LDG.E.CONSTANT R2, desc[UR16][R38.64+0x8] ;  /* 0x0000081026027981 */ /* 0x000f22000c1e9900 */
[----:B------:R-:W0:Y:S01]  /*0060*/  S2UR UR24, SR_CTAID.X ;  /* 0x00000000001879c3 */ /* 0x000e220000002500 */
[----:B--2---:R-:W-:-:S02]  /*0070*/  R2UR UR23, R3 ;  /* 0x00000000031772ca */ /* 0x004fc400000e0000 */
[----:B---3--:R-:W-:Y:S02]  /*0080*/  R2UR UR22, R0 ;  /* 0x00000000001672ca */ /* 0x008fe400000e0000 */
[----:B----4-:R-:W-:-:S11]  /*0090*/  R2UR UR21, R2 ;  /* 0x00000000021572ca */ /* 0x010fd600000e0000 */
[----:B------:R-:W-:-:S04]  /*00a0*/  UIMAD UR20, UR23, UR22, URZ ;  /* 0x00000016171472a4 */ /* 0x000fc8000f8e02ff */
[----:B------:R-:W-:-:S04]  /*00b0*/  UIMAD UR4, UR20, UR21, URZ ;  /* 0x00000015140472a4 */ /* 0x000fc8000f8e02ff */
[----:B0-----:R-:W-:-:S06]  /*00c0*/  UISETP.GE.AND UP0, UPT, UR24, UR4, UPT ;  /* 0x000000041800728c */ /* 0x001fcc000bf06270 */
[----:B------:R-:W-:-:S13]  /*00d0*/  PLOP3.LUT P0, PT, PT, PT, UP0, 0x80, 0x8 ;  /* 0x000000000008781c */ /* 0x000fda0003f0f008 */
[----:B------:R-:W-:Y:S05]  /*00e0*/  @P0 EXIT ;  /* 0x000000000000094d */ /* 0x000fea0003800000 */
[----:B------:R-:W2:Y:S01]  /*00f0*/  LDG.E.CONSTANT R38, desc[UR16][R38.64+0x20] ;  /* 0x0000201026267981 */ /* 0x000ea2000c1e9900 */
[----:B------:R-:W0:Y:S01]  /*0100*/  I2F.U32.RP R0, UR20 ;  /* 0x0000001400007d06 */ /* 0x000e220008209000 */
[----:B------:R-:W-:Y:S01]  /*0110*/  UIADD3 UR6, UPT, UPT, URZ, -UR20, URZ ;  /* 0x80000014ff067290 */ /* 0x000fe2000fffe0ff */
[----:B------:R-:W-:Y:S01]  /*0120*/  IMAD R5, RZ, RZ, -UR23 ;  /* 0x80000017ff057e24 */ /* 0x000fe2000f8e02ff */
[----:B------:R-:W-:Y:S01]  /*0130*/  UMOV UR4, URZ ;  /* 0x000000ff00047c82 */ /* 0x000fe20008000000 */
[----:B------:R-:W-:-:S04]  /*0140*/  UISETP.NE.U32.AND UP2, UPT, UR20, URZ, UPT ;  /* 0x000000ff1400728c */ /* 0x000fc8000bf45070 */
[----:B------:R-:W1:Y:S08]  /*0150*/  I2F.U32.RP R4, UR23 ;  /* 0x0000001700047d06 */ /* 0x000e700008209000 */
[----:B0-----:R-:W0:Y:S08]  /*0160*/  MUFU.RCP R0, R0 ;  /* 0x0000000000007308 */ /* 0x001e300000001000 */
[----:B-1----:R-:W-:Y:S01]  /*0170*/  MUFU.RCP R4, R4 ;  /* 0x0000000400047308 */ /* 0x002fe20000001000 */
[----:B0-----:R-:W-:-:S07]  /*0180*/  VIADD R2, R0, 0xffffffe ;  /* 0x0ffffffe00027836 */ /* 0x001fce0000000000 */
[----:B------:R-:W0:Y:S02]  /*0190*/  F2I.FTZ.U32.TRUNC.NTZ R2, R2 ;  /* 0x0000000200027305 */ /* 0x000e24000021f000 */
[----:B0-----:R-:W-:Y:S01]  /*01a0*/  R2UR UR5, R2 ;  /* 0x00000000020572ca */ /* 0x001fe200000e0000 */
[----:B------:R-:W-:-:S05]  /*01b0*/  VIADD R2, R4, 0xffffffe ;  /* 0x0ffffffe04027836 */ /* 0x000fca0000000000 */
[----:B------:R0:W1:Y:S07]  /*01c0*/  F2I.FTZ.U32.TRUNC.NTZ R3, R2 ;  /* 0x0000000200037305 */ /* 0x00006e000021f000 */
[----:B------:R-:W-:Y:S01]  /*01d0*/  UIMAD UR6, UR6, UR5, URZ ;  /* 0x00000005060672a4 */ /* 0x000fe2000f8e02ff */
[----:B0-----:R-:W-:-:S03]  /*01e0*/  HFMA2 R2, -RZ, RZ, 0, 0 ;  /* 0x00000000ff027431 */ /* 0x001fc600000001ff */
[----:B------:R-:W-:Y:S01]  /*01f0*/  UIMAD.WIDE.U32 UR4, UR5, UR6, UR4 ;  /* 0x00000006050472a5 */ /* 0x000fe2000f8e0004 */
[----:B-1----:R-:W-:-:S03]  /*0200*/  IMAD R5, R5, R3, RZ ;  /* 0x0000000305057224 */ /* 0x002fc600078e02ff */
[----:B------:R-:W-:Y:S01]  /*0210*/  UIMAD.WIDE.U32 UR6, UR5, UR24, URZ ;  /* 0x00000018050672a5 */ /* 0x000fe2000f8e00ff */
[----:B------:R-:W-:-:S03]  /*0220*/  IMAD.HI.U32 R2, R3, R5, R2 ;  /* 0x0000000503027227 */ /* 0x000fc600078e0002 */
[----:B------:R-:W-:-:S04]  /*0230*/  UIADD3 UR4, UPT, UPT, -UR7, URZ, URZ ;  /* 0x000000ff07047290 */ /* 0x000fc8000fffe1ff */
[----:B------:R-:W-:-:S04]  /*0240*/  UIMAD UR4, UR20, UR4, UR24 ;  /* 0x00000004140472a4 */ /* 0x000fc8000f8e0218 */
[----:B------:R-:W-:-:S11]  /*0250*/  UISETP.GE.U32.AND UP0, UPT, UR4, UR20, UPT ;  /* 0x000000140400728c */ /* 0x000fd6000bf06070 */
[----:B------:R-:W-:Y:S02]  /*0260*/  @UP0 UIADD3 UR4, UPT, UPT, -UR20, UR4, URZ ;  /* 0x0000000414040290 */ /* 0x000fe4000fffe1ff */
[----:B------:R-:W-:Y:S02]  /*0270*/  @UP0 UIADD3 UR7, UPT, UPT, UR7, 0x1, URZ ;  /* 0x0000000107070890 */ /* 0x000fe4000fffe0ff */
[----:B------:R-:W-:-:S11]  /*0280*/  UISETP.GE.U32.AND UP1, UPT, UR4, UR20, UPT ;  /* 0x000000140400728c */ /* 0x000fd6000bf26070 */
[----:B------:R-:W-:Y:S02]  /*0290*/  @UP1 UIADD3 UR7, UPT, UPT, UR7, 0x1, URZ ;  /* 0x0000000107071890 */ /* 0x000fe4000fffe0ff */
[----:B------:R-:W-:-:S04]  /*02a0*/  @!UP2 ULOP3.LUT UR7, URZ, UR20, URZ, 0x33, !UPT ;  /* 0x00000014ff07a292 */ /* 0x000fc8000f8e33ff */
[----:B------:R-:W-:-:S04]  /*02b0*/  UIADD3 UR6, UPT, UPT, -UR7, URZ, URZ ;  /* 0x000000ff07067290 */ /* 0x000fc8000fffe1ff */
[----:B------:R-:W-:Y:S01]  /*02c0*/  UIMAD UR6, UR20, UR6, UR24 ;  /* 0x00000006140672a4 */ /* 0x000fe2000f8e0218 */
[----:B--2---:R-:W-:-:S13]  /*02d0*/  ISETP.NE.AND P0, PT, R38, RZ, PT ;  /* 0x000000ff2600720c */ /* 0x004fda0003f05270 */
[----:B------:R-:W-:Y:S05]  /*02e0*/  @!P0 EXIT ;  /* 0x000000000000894d */ /* 0x000fea0003800000 */
[----:B------:R-:W0:Y:S01]  /*02f0*/  LDCU UR25, c[0x0][0x360] ;  /* 0x00006c00ff1977ac */ /* 0x000e220008000800 */
[----:B------:R-:W-:Y:S01]  /*0300*/  IMAD.HI.U32 R36, R2, UR6, RZ ;  /* 0x0000000602247c27 */ /* 0x000fe2000f8e00ff */
[----:B------:R-:W1:Y:S01]  /*0310*/  S2R R21, SR_TID.X ;  /* 0x0000000000157919 */ /* 0x000e620000002100 */
[----:B------:R-:W2:Y:S01]  /*0320*/  S2UR UR12, SR_CgaCtaId ;  /* 0x00000000000c79c3 */ /* 0x000ea20000008800 */
[----:B------:R-:W-:Y:S01]  /*0330*/  UMOV UR9, 0x400 ;  /* 0x0000040000097882 */ /* 0x000fe20000000000 */
[----:B------:R-:W-:Y:S01]  /*0340*/  IMAD.MOV R0, RZ, RZ, -R36 ;  /* 0x000000ffff007224 */ /* 0x000fe200078e0a24 */
[----:B------:R-:W3:Y:S01]  /*0350*/  S2R R6, SR_TID.Y ;  /* 0x0000000000067919 */ /* 0x000ee20000002200 */
[----:B------:R-:W-:Y:S01]  /*0360*/  UIADD3 UR11, UPT, UPT, UR9, 0x17a0, URZ ;  /* 0x000017a0090b7890 */ /* 0x000fe2000fffe0ff */
[----:B------:R-:W-:Y:S01]  /*0370*/  IMAD.MOV.U32 R22, RZ, RZ, 0x4 ;  /* 0x00000004ff167424 */ /* 0x000fe200078e00ff */
[----:B------:R-:W4:Y:S01]  /*0380*/  LDCU UR13, c[0x0][0x370] ;  /* 0x00006e00ff0d77ac */ /* 0x000f220008000800 */
[----:B------:R-:W-:Y:S01]  /*0390*/  R2UR UR4, R0 ;  /* 0x00000000000472ca */ /* 0x000fe200000e0000 */
[----:B------:R-:W5:Y:S01]  /*03a0*/  S2R R7, SR_TID.Z ;  /* 0x0000000000077919 */ /* 0x000f620000002300 */
[----:B------:R-:W3:Y:S01]  /*03b0*/  S2UR UR10, SR_CTAID.Z ;  /* 0x00000000000a79c3 */ /* 0x000ee20000002700 */
[----:B------:R-:W5:Y:S01]  /*03c0*/  LDCU UR14, c[0x0][0x374] ;  /* 0x00006e80ff0e77ac */ /* 0x000f620008000800 */
[----:B------:R-:W-:-:S05]  /*03d0*/  CS2R.32 R27, SR_CgaSize ;  /* 0x00000000001b7805 */ /* 0x000fca0000008a00 */
[----:B------:R-:W-:-:S05]  /*03e0*/  IMAD R27, R27, -0xa0, RZ ;  /* 0xffffff601b1b7824 */ /* 0x000fca00078e02ff */
[----:B------:R-:W-:-:S14]  /*03f0*/  R2UR UR18, R27 ;  /* 0x000000001b1272ca */ /* 0x000fdc00000e0000 */
[----:B------:R-:W1:Y:S01]  /*0400*/  LDCU UR18, c[0x0][UR18+0x258] ;  /* 0x00004b00121277ac */ /* 0x000e620008000800 */
[----:B0-----:R-:W0:Y:S01]  /*0410*/  I2F.U32.RP R0, UR25 ;  /* 0x0000001900007d06 */ /* 0x001e220008209000 */
[----:B------:R-:W5:Y:S01]  /*0420*/  S2UR UR8, SR_CTAID.Y ;  /* 0x00000000000879c3 */ /* 0x000f620000002600 */
[----:B------:R-:W-:-:S05]  /*0430*/  CS2R.32 R27, SR_CgaSize ;  /* 0x00000000001b7805 */ /* 0x000fca0000008a00 */
[----:B------:R-:W-:-:S05]  /*0440*/  IMAD R27, R27, -0xa0, RZ ;  /* 0xffffff601b1b7824 */ /* 0x000fca00078e02ff */
[----:B------:R-:W-:-:S14]  /*0450*/  R2UR UR19, R27 ;  /* 0x000000001b1372ca */ /* 0x000fdc00000e0000 */
[----:B------:R-:W5:Y:S01]  /*0460*/  LDCU UR19, c[0x0][UR19+0x254] ;  /* 0x00004a80131377ac */ /* 0x000f620008000800 */
[----:B------:R-:W-:Y:S02]  /*0470*/  UIMAD UR4, UR23, UR4, UR6 ;  /* 0x00000004170472a4 */ /* 0x000fe4000f8e0206 */
[----:B--2---:R-:W-:Y:S02]  /*0480*/  ULEA UR5, UR12, UR9, 0x18 ;  /* 0x000000090c057291 */ /* 0x004fe4000f8ec0ff */
[----:B------:R-:W-:Y:S02]  /*0490*/  ULEA UR11, UR12, UR11, 0x18 ;  /* 0x0000000b0c0b7291 */ /* 0x000fe4000f8ec0ff */
[----:B------:R-:W-:Y:S01]  /*04a0*/  IMAD.U32 R2, RZ, RZ, UR4 ;  /* 0x00000004ff027e24 */ /* 0x000fe2000f8e00ff */
[----:B----4-:R-:W-:Y:S01]  /*04b0*/  UIADD3 UR13, UPT, UPT, URZ, -UR13, URZ ;  /* 0x8000000dff0d7290 */ /* 0x010fe2000fffe0ff */
[----:B0-----:R-:W0:Y:S01]  /*04c0*/  MUFU.RCP R0, R0 ;  /* 0x0000000000007308 */ /* 0x001e220000001000 */
[--C-:B-1----:R-:W-:Y:S01]  /*04d0*/  SHF.R.U32.HI R4, RZ, 0x6, R21.reuse ;  /* 0x00000006ff047819 */ /* 0x102fe20000011615 */
[C---:B------:R-:W-:Y:S01]  /*04e0*/  VIADD R20, R21.reuse, UR25 ;  /* 0x0000001915147c36 */ /* 0x040fe20008000000 */
[----:B------:R-:W-:Y:S01]  /*04f0*/  ISETP.GE.U32.AND P5, PT, R2, UR23, PT ;  /* 0x0000001702007c0c */ /* 0x000fe2000bfa6070 */
[----:B------:R-:W-:Y:S01]  /*0500*/  IMAD.U32 R2, RZ, RZ, UR4 ;  /* 0x00000004ff027e24 */ /* 0x000fe2000f8e00ff */
[----:B------:R-:W-:Y:S01]  /*0510*/  SHF.R.U32.HI R9, RZ, 0x3, R21 ;  /* 0x00000003ff097819 */ /* 0x000fe20000011615 */
[C---:B------:R-:W-:Y:S01]  /*0520*/  VIADD R19, R20.reuse, UR25 ;  /* 0x0000001914137c36 */ /* 0x040fe20008000000 */
[----:B------:R-:W-:Y:S01]  /*0530*/  MOV R15, UR5 ;  /* 0x00000005000f7c02 */ /* 0x000fe20008000f00 */
[----:B---3--:R-:W-:Y:S01]  /*0540*/  UIADD3 UR15, UPT, UPT, -UR10, URZ, URZ ;  /* 0x000000ff0a0f7290 */ /* 0x008fe2000fffe1ff */
[C---:B------:R-:W-:Y:S01]  /*0550*/  ISETP.GE.U32.AND P3, PT, R20.reuse, 0x200, PT ;  /* 0x000002001400780c */ /* 0x040fe20003f66070 */
[----:B------:R-:W-:Y:S01]  /*0560*/  UIADD3 UR10, UPT, UPT, UR9, 0xfa0, URZ ;  /* 0x00000fa0090a7890 */ /* 0x000fe2000fffe0ff */
[----:B------:R-:W-:Y:S01]  /*0570*/  ISETP.GE.U32.AND P2, PT, R20, 0x40, PT ;  /* 0x000000401400780c */ /* 0x000fe20003f46070 */
[----:B------:R-:W-:Y:S01]  /*0580*/  IMAD.SHL.U32 R17, R21, 0x4, RZ ;  /* 0x0000000415117824 */ /* 0x000fe200078e00ff */
[--C-:B------:R-:W-:Y:S01]  /*0590*/  SHF.R.U32.HI R8, RZ, 0x6, R20.reuse ;  /* 0x00000006ff087819 */ /* 0x100fe20000011614 */
[----:B------:R-:W-:Y:S01]  /*05a0*/  UIADD3 UR9, UPT, UPT, UR9, 0x1fa0, URZ ;  /* 0x00001fa009097890 */ /* 0x000fe2000fffe0ff */
[----:B------:R-:W-:Y:S01]  /*05b0*/  SHF.R.U32.HI R10, RZ, 0x3, R20 ;  /* 0x00000003ff0a7819 */ /* 0x000fe20000011614 */
[----:B------:R-:W-:Y:S01]  /*05c0*/  IMAD R14, R9, 0x28, R15 ;  /* 0x00000028090e7824 */ /* 0x000fe200078e020f */
[----:B------:R-:W-:Y:S01]  /*05d0*/  @P5 IADD3 R3, PT, PT, R2, -UR23, RZ ;  /* 0x8000001702035c10 */ /* 0x000fe2000fffe0ff */
[----:B0-----:R-:W-:Y:S01]  /*05e0*/  VIADD R2, R0, 0xffffffe ;  /* 0x0ffffffe00027836 */ /* 0x001fe20000000000 */
[----:B------:R-:W-:Y:S01]  /*05f0*/  LOP3.LUT R10, R10, 0x7, RZ, 0xc0, !PT ;  /* 0x000000070a0a7812 */ /* 0x000fe200078ec0ff */
[----:B------:R-:W-:Y:S01]  /*0600*/  @P5 VIADD R36, R36, 0x1 ;  /* 0x0000000124245836 */ /* 0x000fe20000000000 */
[----:B------:R-:W-:Y:S01]  /*0610*/  @P5 R2UR UR4, R3 ;  /* 0x00000000030452ca */ /* 0x000fe200000e0000 */
[----:B------:R-:W-:Y:S01]  /*0620*/  ULEA UR10, UR12, UR10, 0x18 ;  /* 0x0000000a0c0a7291 */ /* 0x000fe2000f8ec0ff */
[----:B------:R0:W1:Y:S01]  /*0630*/  F2I.FTZ.U32.TRUNC.NTZ R3, R2 ;  /* 0x0000000200037305 */ /* 0x000062000021f000 */
[----:B------:R-:W-:Y:S01]  /*0640*/  ULEA UR12, UR12, UR9, 0x18 ;  /* 0x000000090c0c7291 */ /* 0x000fe2000f8ec0ff */
[----:B------:R-:W2:Y:S01]  /*0650*/  LDCU UR9, c[0x0][0x378] ;  /* 0x00006f00ff0977ac */ /* 0x000ea20008000800 */
[----:B-----5:R-:W-:Y:S01]  /*0660*/  UIADD3 UR8, UPT, UPT, UR24, UR8, URZ ;  /* 0x0000000818087290 */ /* 0x020fe2000fffe0ff */
[----:B0-----:R-:W-:Y:S01]  /*0670*/  LOP3.LUT R2, R9, 0x7, RZ, 0xc0, !PT ;  /* 0x0000000709027812 */ /* 0x001fe200078ec0ff */
[----:B------:R-:W-:-:S06]  /*0680*/  UIMAD UR14, UR13, UR14, URZ ;  /* 0x0000000e0d0e72a4 */ /* 0x000fcc000f8e02ff */
[----:B------:R-:W-:Y:S01]  /*0690*/  IMAD.U32 R0, RZ, RZ, UR4 ;  /* 0x00000004ff007e24 */ /* 0x000fe2000f8e00ff */
[----:B------:R-:W0:Y:S01]  /*06a0*/  LDCU.64 UR4, c[0x0][0x380] ;  /* 0x00007000ff0477ac */ /* 0x000e220008000a00 */
[----:B-1----:R-:W-:-:S03]  /*06b0*/  IMAD.MOV R5, RZ, RZ, -R3 ;  /* 0x000000ffff057224 */ /* 0x002fc600078e0a03 */
[----:B------:R-:W-:Y:S01]  /*06c0*/  ISETP.GE.U32.AND P1, PT, R0, UR23, PT ;  /* 0x0000001700007c0c */ /* 0x000fe2000bf26070 */
[----:B------:R-:W-:Y:S01]  /*06d0*/  IMAD.IADD R0, R6, 0x1, R21 ;  /* 0x0000000106007824 */ /* 0x000fe200078e0215 */
[----:B------:R-:W-:Y:S01]  /*06e0*/  UISETP.NE.AND UP0, UPT, UR8, UR15, UPT ;  /* 0x0000000f0800728c */ /* 0x000fe2000bf05270 */
[----:B------:R-:W-:Y:S01]  /*06f0*/  IMAD.MOV.U32 R6, RZ, RZ, R5 ;  /* 0x000000ffff067224 */ /* 0x000fe200078e0005 */
[----:B------:R-:W-:Y:S01]  /*0700*/  UIADD3 UR26, UPT, UPT, UR23, -0x1, URZ ;  /* 0xffffffff171a7890 */ /* 0x000fe2000fffe0ff */
[----:B------:R-:W-:Y:S01]  /*0710*/  IMAD R5, R4, 0x190, R15 ;  /* 0x0000019004057824 */ /* 0x000fe200078e020f */
[----:B------:R-:W-:Y:S01]  /*0720*/  LOP3.LUT P0, RZ, R0, R7, RZ, 0xfc, !PT ;  /* 0x0000000700ff7212 */ /* 0x000fe2000780fcff */
[----:B------:R-:W-:Y:S01]  /*0730*/  IMAD R7, R6, UR25, RZ ;  /* 0x0000001906077c24 */ /* 0x000fe2000f8e02ff */
[----:B------:R-:W-:Y:S01]  /*0740*/  VIMNMX.U32 R0, PT, PT, R20, 0x200, !PT ;  /* 0x0000020014007848 */ /* 0x000fe20007fe0000 */
[----:B------:R-:W-:Y:S01]  /*0750*/  IMAD R13, R2, 0x28, R5 ;  /* 0x00000028020d7824 */ /* 0x000fe200078e0205 */
[----:B------:R-:W-:Y:S01]  /*0760*/  MOV R2, RZ ;  /* 0x000000ff00027202 */ /* 0x000fe20000000f00 */
[----:B--2---:R-:W-:Y:S01]  /*0770*/  UIMAD UR9, UR9, UR14, -0x7fffffff ;  /* 0x80000001090974a4 */ /* 0x004fe2000f8e020e */
[----:B------:R-:W-:Y:S01]  /*0780*/  SEL R4, RZ, 0x1, P2 ;  /* 0x00000001ff047807 */ /* 0x000fe20001000000 */
[----:B------:R-:W-:Y:S01]  /*0790*/  @P1 VIADD R36, R36, 0x1 ;  /* 0x0000000124241836 */ /* 0x000fe20000000000 */
[----:B0-----:R-:W-:Y:S01]  /*07a0*/  UIMAD.WIDE.U32 UR4, UR24, 0x1a00, UR4 ;  /* 0x00001a00180478a5 */ /* 0x001fe2000f8e0004 */
[----:B------:R-:W-:Y:S01]  /*07b0*/  IMAD.HI.U32 R5, R3, R7, R2 ;  /* 0x0000000703057227 */ /* 0x000fe200078e0002 */
[----:B------:R-:W-:Y:S01]  /*07c0*/  SEL R3, RZ, 0x1, P3 ;  /* 0x00000001ff037807 */ /* 0x000fe20001800000 */
[----:B------:R-:W-:Y:S01]  /*07d0*/  UIADD3 UR27, UPT, UPT, UR22, -0x1, URZ ;  /* 0xffffffff161b7890 */ /* 0x000fe2000fffe0ff */
[----:B------:R-:W-:Y:S01]  /*07e0*/  VIMNMX.U32 R7, PT, PT, R20, 0x40, !PT ;  /* 0x0000004014077848 */ /* 0x000fe20007fe0000 */
[----:B------:R-:W-:Y:S01]  /*07f0*/  UIADD3 UR38, UP1, UPT, UR4, 0x1800, URZ ;  /* 0x0000180004267890 */ /* 0x000fe2000ff3e0ff */
[----:B------:R-:W-:Y:S01]  /*0800*/  IADD3 R0, PT, PT, R0, -R20, -R3 ;  /* 0x8000001400007210 */ /* 0x000fe20007ffe803 */
[----:B------:R-:W-:Y:S01]  /*0810*/  IMAD.WIDE.U32 R22, R21, R22, UR4 ;  /* 0x0000000415167e25 */ /* 0x000fe2000f8e0016 */
[----:B------:R-:W-:Y:S01]  /*0820*/  IADD3 R6, PT, PT, R7, -R20, -R4 ;  /* 0x8000001407067210 */ /* 0x000fe20007ffe804 */
[----:B------:R-:W-:-:S02]  /*0830*/  UIADD3 UR28, UPT, UPT, UR21, -0x1, URZ ;  /* 0xffffffff151c7890 */ /* 0x000fc4000fffe0ff */
[C---:B------:R-:W-:Y:S01]  /*0840*/  IMAD.HI.U32 R2, R5.reuse, R0, RZ ;  /* 0x0000000005027227 */ /* 0x040fe200078e00ff */
[----:B------:R-:W-:Y:S02]  /*0850*/  UIADD3.X UR39, UPT, UPT, URZ, UR5, URZ, UP1, !UPT ;  /* 0x00000005ff277290 */ /* 0x000fe40008ffe4ff */
[----:B------:R-:W-:Y:S01]  /*0860*/  UIMAD UR29, UR25, 0xc, UR10 ;  /* 0x0000000c191d78a4 */ /* 0x000fe2000f8e020a */
[----:B------:R-:W-:Y:S01]  /*0870*/  IMAD R7, R8, 0x190, R15 ;  /* 0x0000019008077824 */ /* 0x000fe200078e020f */
[----:B------:R-:W-:Y:S01]  /*0880*/  ULEA UR30, UR25, UR10, 0x3 ;  /* 0x0000000a191e7291 */ /* 0x000fe2000f8e18ff */
[----:B------:R-:W-:Y:S01]  /*0890*/  IMAD.HI.U32 R8, R5, R6, RZ ;  /* 0x0000000605087227 */ /* 0x000fe200078e00ff */
[----:B------:R-:W-:Y:S02]  /*08a0*/  ULEA UR31, UR25, UR10, 0x2 ;  /* 0x0000000a191f7291 */ /* 0x000fe4000f8e10ff */
[----:B------:R-:W-:Y:S01]  /*08b0*/  UIMAD UR32, UR25, 0xc, UR11 ;  /* 0x0000000c192078a4 */ /* 0x000fe2000f8e020b */
[----:B------:R-:W-:Y:S01]  /*08c0*/  IMAD.MOV R5, RZ, RZ, -R2 ;  /* 0x000000ffff057224 */ /* 0x000fe200078e0a02 */
[----:B------:R-:W-:Y:S01]  /*08d0*/  ULEA UR33, UR25, UR11, 0x3 ;  /* 0x0000000b19217291 */ /* 0x000fe2000f8e18ff */
[----:B------:R-:W-:Y:S01]  /*08e0*/  IMAD.MOV R11, RZ, RZ, -R8 ;  /* 0x000000ffff0b7224 */ /* 0x000fe200078e0a08 */
[----:B------:R-:W-:-:S02]  /*08f0*/  ULEA UR34, UR25, UR11, 0x2 ;  /* 0x0000000b19227291 */ /* 0x000fc4000f8e10ff */
[----:B------:R-:W-:Y:S01]  /*0900*/  IMAD R0, R5, UR25, R0 ;  /* 0x0000001905007c24 */ /* 0x000fe2000f8e0200 */
[----:B------:R-:W-:Y:S01]  /*0910*/  SHF.L.U32 R5, R20, 0x2, RZ ;  /* 0x0000000214057819 */ /* 0x000fe200000006ff */
[----:B------:R-:W-:Y:S01]  /*0920*/  IMAD R6, R11, UR25, R6 ;  /* 0x000000190b067c24 */ /* 0x000fe2000f8e0206 */
[----:B------:R-:W-:Y:S01]  /*0930*/  UIADD3 UR35, UPT, UPT, UR12, UR25, URZ ;  /* 0x000000190c237290 */ /* 0x000fe2000fffe0ff */
[----:B------:R-:W-:Y:S01]  /*0940*/  IMAD R7, R10, 0x28, R7 ;  /* 0x000000280a077824 */ /* 0x000fe200078e0207 */
[----:B------:R-:W-:Y:S01]  /*0950*/  ISETP.GE.U32.AND P6, PT, R0, UR25, PT ;  /* 0x0000001900007c0c */ /* 0x000fe2000bfc6070 */
[----:B------:R-:W-:Y:S01]  /*0960*/  IMAD R11, R9, 0x190, R15 ;  /* 0x00000190090b7824 */ /* 0x000fe200078e020f */
[----:B------:R-:W-:Y:S01]  /*0970*/  ISETP.GE.U32.AND P4, PT, R6, UR25, PT ;  /* 0x0000001906007c0c */ /* 0x000fe2000bf86070 */
[----:B------:R-:W-:Y:S01]  /*0980*/  ULEA UR36, UR25, UR12, 0x1 ;  /* 0x0000000c19247291 */ /* 0x000fe2000f8e08ff */
[----:B------:R-:W-:Y:S01]  /*0990*/  LOP3.LUT R18, R5, 0x1c, RZ, 0xc0, !PT ;  /* 0x0000001c05127812 */ /* 0x000fe200078ec0ff */
[----:B------:R-:W-:Y:S01]  /*09a0*/  IMAD.SHL.U32 R5, R19, 0x4, RZ ;  /* 0x0000000413057824 */ /* 0x000fe200078e00ff */
[--C-:B------:R-:W-:Y:S01]  /*09b0*/  SHF.R.U32.HI R10, RZ, 0x6, R19.reuse ;  /* 0x00000006ff0a7819 */ /* 0x100fe20000011613 */
[----:B------:R-:W-:Y:S01]  /*09c0*/  UIMAD UR37, UR25, 0x3, UR12 ;  /* 0x00000003192578a4 */ /* 0x000fe2000f8e020c */
[----:B------:R-:W-:Y:S01]  /*09d0*/  SHF.R.U32.HI R9, RZ, 0x3, R19 ;  /* 0x00000003ff097819 */ /* 0x000fe20000011613 */
[----:B------:R-:W-:Y:S01]  /*09e0*/  IMAD.IADD R18, R7, 0x1, R18 ;  /* 0x0000000107127824 */ /* 0x000fe200078e0212 */
[----:B------:R-:W-:Y:S01]  /*09f0*/  SEL R7, RZ, 0xffffffff, P3 ;  /* 0xffffffffff077807 */ /* 0x000fe20001800000 */
[----:B------:R-:W-:Y:S01]  /*0a00*/  IMAD R10, R10, 0x190, R15 ;  /* 0x000001900a0a7824 */ /* 0x000fe200078e020f */
[----:B------:R-:W-:Y:S01]  /*0a10*/  LOP3.LUT R15, R21, 0x7, RZ, 0xc0, !PT ;  /* 0x00000007150f7812 */ /* 0x000fe200078ec0ff */
[----:B------:R-:W-:Y:S01]  /*0a20*/  @P6 VIADD R0, R0, -UR25 ;  /* 0x8000001900006c36 */ /* 0x000fe20008000000 */
[----:B------:R-:W-:Y:S01]  /*0a30*/  LOP3.LUT R12, R5, 0x1c, RZ, 0xc0, !PT ;  /* 0x0000001c050c7812 */ /* 0x000fe200078ec0ff */
[----:B------:R-:W-:Y:S01]  /*0a40*/  @P6 VIADD R2, R2, 0x1 ;  /* 0x0000000102026836 */ /* 0x000fe20000000000 */
[----:B------:R-:W-:Y:S01]  /*0a50*/  @P4 IADD3 R6, PT, PT, R6, -UR25, RZ ;  /* 0x8000001906064c10 */ /* 0x000fe2000fffe0ff */
[----:B------:R-:W-:Y:S01]  /*0a60*/  IMAD R15, R15, 0x190, R14 ;  /* 0x000001900f0f7824 */ /* 0x000fe200078e020e */
[----:B------:R-:W-:Y:S01]  /*0a70*/  ISETP.GE.U32.AND P3, PT, R0, UR25, PT ;  /* 0x0000001900007c0c */ /* 0x000fe2000bf66070 */
[----:B------:R-:W-:Y:S01]  /*0a80*/  USEL UR9, UR9, 0x1, !UP0 ;  /* 0x0000000109097887 */ /* 0x000fe2000c000000 */
[----:B------:R-:W-:Y:S01]  /*0a90*/  ISETP.GE.U32.AND P6, PT, R6, UR25, PT ;  /* 0x0000001906007c0c */ /* 0x000fe2000bfc6070 */
[----:B------:R-:W-:Y:S01]  /*0aa0*/  VIADD R6, R17, UR11 ;  /* 0x0000000b11067c36 */ /* 0x000fe20008000000 */
[----:B------:R-:W-:-:S02]  /*0ab0*/  @P4 IADD3 R8, PT, PT, R8, 0x1, RZ ;  /* 0x0000000108084810 */ /* 0x000fc40007ffe0ff */
[----:B------:R-:W-:Y:S02]  /*0ac0*/  LOP3.LUT R0, R17, 0x1c, RZ, 0xc0, !PT ;  /* 0x0000001c11007812 */ /* 0x000fe400078ec0ff */
[----:B------:R-:W-:Y:S02]  /*0ad0*/  ISETP.NE.U32.AND P4, PT, RZ, UR25, PT ;  /* 0x00000019ff007c0c */ /* 0x000fe4000bf85070 */
[----:B------:R-:W-:Y:S01]  /*0ae0*/  LOP3.LUT R5, RZ, UR25, RZ, 0x33, !PT ;  /* 0x00000019ff057c12 */ /* 0x000fe2000f8e33ff */
[C---:B------:R-:W-:Y:S01]  /*0af0*/  IMAD.IADD R16, R0.reuse, 0x1, R11 ;  /* 0x0000000100107824 */ /* 0x040fe200078e020b */
[----:B------:R-:W-:Y:S01]  /*0b00*/  IADD3 R14, PT, PT, R0, R14, RZ ;  /* 0x0000000e000e7210 */ /* 0x000fe20007ffe0ff */
[----:B------:R-:W-:Y:S01]  /*0b10*/  @P3 VIADD R2, R2, 0x1 ;  /* 0x0000000102023836 */ /* 0x000fe20000000000 */
[----:B------:R-:W-:Y:S01]  /*0b20*/  ISETP.NE.U32.AND P3, PT, RZ, UR23, PT ;  /* 0x00000017ff007c0c */ /* 0x000fe2000bf65070 */
[----:B------:R-:W-:Y:S01]  /*0b30*/  @P6 VIADD R8, R8, 0x1 ;  /* 0x0000000108086836 */ /* 0x000fe20000000000 */
[----:B------:R-:W0:Y:S01]  /*0b40*/  LDC R11, c[0x0][0x360] ;  /* 0x0000d800ff0b7b82 */ /* 0x000e220000000800 */
[----:B------:R-:W-:Y:S01]  /*0b50*/  IMAD.IADD R13, R13, 0x1, R0 ;  /* 0x000000010d0d7824 */ /* 0x000fe200078e0200 */
[----:B------:R-:W-:-:S02]  /*0b60*/  SEL R2, R5, R2, !P4 ;  /* 0x0000000205027207 */ /* 0x000fc40006000000 */
[----:B------:R-:W-:Y:S01]  /*0b70*/  SEL R5, R5, R8, !P4 ;  /* 0x0000000805057207 */ /* 0x000fe20006000000 */
[----:B------:R-:W-:Y:S01]  /*0b80*/  VIADD R8, R21, UR12 ;  /* 0x0000000c15087c36 */ /* 0x000fe20008000000 */
[----:B------:R-:W-:Y:S02]  /*0b90*/  SEL R0, RZ, 0xffffffff, P2 ;  /* 0xffffffffff007807 */ /* 0x000fe40001000000 */
[----:B------:R-:W-:Y:S01]  /*0ba0*/  LOP3.LUT R9, R9, 0x7, RZ, 0xc0, !PT ;  /* 0x0000000709097812 */ /* 0x000fe200078ec0ff */
[----:B------:R-:W-:Y:S01]  /*0bb0*/  IMAD.IADD R4, R4, 0x1, R5 ;  /* 0x0000000104047824 */ /* 0x000fe200078e0205 */
[----:B------:R-:W-:Y:S02]  /*0bc0*/  ISETP.NE.AND P2, PT, R5, R0, PT ;  /* 0x000000000500720c */ /* 0x000fe40003f45270 */
[----:B------:R-:W-:Y:S01]  /*0bd0*/  @!P3 LOP3.LUT R36, RZ, UR23, RZ, 0x33, !PT ;  /* 0x00000017ff24bc12 */ /* 0x000fe2000f8e33ff */
[----:B------:R-:W-:Y:S01]  /*0be0*/  IMAD R9, R9, 0x28, R10 ;  /* 0x0000002809097824 */ /* 0x000fe200078e020a */
[----:B------:R-:W-:Y:S01]  /*0bf0*/  ISETP.NE.AND P4, PT, R2, R7, PT ;  /* 0x000000070200720c */ /* 0x000fe20003f85270 */
[----:B------:R-:W-:Y:S01]  /*0c00*/  IMAD.IADD R10, R3, 0x1, R2 ;  /* 0x00000001030a7824 */ /* 0x000fe200078e0202 */
[----:B------:R-:W-:Y:S01]  /*0c10*/  IADD3 R0, PT, PT, -R36, RZ, RZ ;  /* 0x000000ff24007210 */ /* 0x000fe20007ffe1ff */
[----:B------:R-:W-:Y:S01]  /*0c20*/  IMAD.IADD R12, R9, 0x1, R12 ;  /* 0x00000001090c7824 */ /* 0x000fe200078e020c */
[----:B------:R-:W-:Y:S01]  /*0c30*/  LOP3.LUT P1, RZ, R4, 0x1, RZ, 0xc0, !PT ;  /* 0x0000000104ff7812 */ /* 0x000fe2000782c0ff */
[----:B------:R-:W-:Y:S01]  /*0c40*/  VIADD R7, R17, UR10 ;  /* 0x0000000a11077c36 */ /* 0x000fe20008000000 */
[----:B------:R-:W-:Y:S01]  /*0c50*/  R2UR UR8, R0 ;  /* 0x00000000000872ca */ /* 0x000fe200000e0000 */
[----:B------:R-:W-:Y:S01]  /*0c60*/  VIADD R4, R36, 0x1 ;  /* 0x0000000124047836 */ /* 0x000fe20000000000 */
[----:B------:R-:W-:Y:S01]  /*0c70*/  MOV R9, RZ ;  /* 0x000000ff00097202 */ /* 0x000fe20000000f00 */
[----:B0-----:R-:W-:Y:S01]  /*0c80*/  IMAD.WIDE R24, R11, 0x4, R22 ;  /* 0x000000040b187825 */ /* 0x001fe200078e0216 */
[----:B------:R-:W-:-:S02]  /*0c90*/  IADD3 R5, PT, PT, R8, UR25, RZ ;  /* 0x0000001908057c10 */ /* 0x000fc4000fffe0ff */
[----:B------:R-:W-:Y:S01]  /*0ca0*/  IADD3 R3, PT, PT, R36, -0x1, RZ ;  /* 0xffffffff24037810 */ /* 0x000fe20007ffe0ff */
[----:B------:R-:W-:-:S06]  /*0cb0*/  IMAD.WIDE R26, R11, 0x4, R24 ;  /* 0x000000040b1a7825 */ /* 0x000fcc00078e0218 */
[----:B------:R-:W-:-:S06]  /*0cc0*/  UIMAD UR8, UR23, UR8, UR6 ;  /* 0x00000008170872a4 */ /* 0x000fcc000f8e0206 */
[----:B------:R-:W-:Y:S02]  /*0cd0*/  IMAD.U32 R2, RZ, RZ, UR8 ;  /* 0x00000008ff027e24 */ /* 0x000fe4000f8e00ff */
[----:B------:R-:W-:Y:S02]  /*0ce0*/  IMAD.U32 R0, RZ, RZ, UR8 ;  /* 0x00000008ff007e24 */ /* 0x000fe4000f8e00ff */
[----:B------:R-:W-:Y:S02]  /*0cf0*/  VIADD R2, R2, 0x1 ;  /* 0x0000000102027836 */ /* 0x000fe40000000000 */
[----:B------:R-:W-:-:S07]  /*0d00*/  VIADD R0, R0, 0xffffffff ;  /* 0xffffffff00007836 */ /* 0x000fce0000000000 */
.L_x_114:
[----:B012-4-:R-:W0:Y:S01]  /*0d10*/  LDC.64 R28, c[0x0][0x388] ;  /* 0x0000e200ff1c7b82 */ /* 0x017e220000000a00 */
[----:B------:R-:W-:Y:S01]  /*0d20*/  LOP3.LUT R30, R9, 0x1, RZ, 0xc0, !PT ;  /* 0x00000001091e7812 */ /* 0x000fe200078ec0ff */
[----:B------:R-:W-:Y:S03]  /*0d30*/  BSSY.RECONVERGENT B0, `(.L_x_75) ;  /* 0x000006a000007945 */ /* 0x000fe60003800200 */
[----:B------:R-:W-:-:S13]  /*0d40*/  ISETP.NE.U32.AND P3, PT, R30, 0x1, PT ;  /* 0x000000011e00780c */ /* 0x000fda0003f65070 */
[----:B0-----:R-:W0:Y:S08]  /*0d50*/  @P3 LDC R28, c[0x0][0x390] ;  /* 0x0000e400ff1c3b82 */ /* 0x001e300000000800 */
[----:B------:R-:W1:Y:S01]  /*0d60*/  @P3 LDC R29, c[0x0][0x394] ;  /* 0x0000e500ff1d3b82 */ /* 0x000e620000000800 */
[----:B------:R-:W-:-:S13]  /*0d70*/  ISETP.GT.U32.AND P3, PT, R21, 0x17f, PT ;  /* 0x0000017f1500780c */ /* 0x000fda0003f64070 */
[----:B------:R-:W-:Y:S05]  /*0d80*/  @P3 BRA `(.L_x_76) ;  /* 0x0000000400903947 */ /* 0x000fea0003800000 */
[----:B------:R-:W-:-:S07]  /*0d90*/  IMAD.MOV.U32 R37, RZ, RZ, R21 ;  /* 0x000000ffff257224 */ /* 0x000fce00078e0015 */
.L_x_85:
[----:B------:R-:W-:Y:S01]  /*0da0*/  SHF.R.U32.HI R32, RZ, 0x6, R37 ;  /* 0x00000006ff207819 */ /* 0x000fe20000011625 */
[----:B------:R-:W-:Y:S01]  /*0db0*/  BSSY.RECONVERGENT B1, `(.L_x_77) ;  /* 0x0000024000017945 */ /* 0x000fe20003800200 */
[C---:B------:R-:W-:Y:S02]  /*0dc0*/  LOP3.LUT R39, R37.reuse, 0x3f, RZ, 0xc0, !PT ;  /* 0x0000003f25277812 */ /* 0x040fe400078ec0ff */
[----:B------:R-:W-:Y:S02]  /*0dd0*/  ISETP.GT.AND P3, PT, R32, 0x2, PT ;  /* 0x000000022000780c */ /* 0x000fe40003f64270 */
[----:B------:R-:W-:Y:S02]  /*0de0*/  LOP3.LUT R34, R37, 0x7, RZ, 0xc0, !PT ;  /* 0x0000000725227812 */ /* 0x000fe400078ec0ff */
[----:B------:R-:W-:-:S09]  /*0df0*/  SHF.R.U32.HI R33, RZ, 0x3, R39 ;  /* 0x00000003ff217819 */ /* 0x000fd20000011627 */
[----:B--2---:R-:W-:Y:S05]  /*0e00*/  @P3 BRA `(.L_x_78) ;  /* 0x0000000000383947 */ /* 0x004fea0003800000 */
[----:B------:R-:W-:Y:S01]  /*0e10*/  ISETP.NE.AND P5, PT, R32, RZ, PT ;  /* 0x000000ff2000720c */ /* 0x000fe20003fa5270 */
[----:B------:R-:W-:Y:S01]  /*0e20*/  IMAD.MOV.U32 R31, RZ, RZ, R36 ;  /* 0x000000ffff1f7224 */ /* 0x000fe200078e0024 */
[----:B------:R-:W-:Y:S01]  /*0e30*/  MOV R30, R0 ;  /* 0x00000000001e7202 */ /* 0x000fe20000000f00 */
[----:B------:R-:W-:-:S10]  /*0e40*/  IMAD.U32 R40, RZ, RZ, UR7 ;  /* 0x00000007ff287e24 */ /* 0x000fd4000f8e00ff */
[----:B------:R-:W-:Y:S05]  /*0e50*/  @!P5 BRA `(.L_x_79) ;  /* 0x000000000064d947 */ /* 0x000fea0003800000 */
[----:B------:R-:W-:Y:S01]  /*0e60*/  ISETP.NE.AND P5, PT, R32, 0x1, PT ;  /* 0x000000012000780c */ /* 0x000fe20003fa5270 */
[----:B------:R-:W-:Y:S01]  /*0e70*/  IMAD.MOV.U32 R30, RZ, RZ, R2 ;  /* 0x000000ffff1e7224 */ /* 0x000fe200078e0002 */
[----:B------:R-:W-:Y:S01]  /*0e80*/  MOV R31, R36 ;  /* 0x00000024001f7202 */ /* 0x000fe20000000f00 */
[----:B------:R-:W-:-:S10]  /*0e90*/  IMAD.U32 R40, RZ, RZ, UR7 ;  /* 0x00000007ff287e24 */ /* 0x000fd4000f8e00ff */
[----:B------:R-:W-:Y:S05]  /*0ea0*/  @!P5 BRA `(.L_x_79) ;  /* 0x000000000050d947 */ /* 0x000fea0003800000 */
[----:B------:R-:W-:Y:S01]  /*0eb0*/  IMAD.U32 R30, RZ, RZ, UR8 ;  /* 0x00000008ff1e7e24 */ /* 0x000fe2000f8e00ff */
[----:B------:R-:W-:Y:S01]  /*0ec0*/  MOV R40, UR7 ;  /* 0x0000000700287c02 */ /* 0x000fe20008000f00 */
[----:B------:R-:W-:Y:S01]  /*0ed0*/  IMAD.MOV.U32 R31, RZ, RZ, R3 ;  /* 0x000000ffff1f7224 */ /* 0x000fe200078e0003 */
[----:B------:R-:W-:Y:S06]  /*0ee0*/  BRA `(.L_x_79) ;  /* 0x0000000000407947 */ /* 0x000fec0003800000 */
.L_x_78:
[----:B------:R-:W-:Y:S01]  /*0ef0*/  ISETP.NE.AND P5, PT, R32, 0x3, PT ;  /* 0x000000032000780c */ /* 0x000fe20003fa5270 */
[----:B------:R-:W-:Y:S02]  /*0f00*/  IMAD.U32 R30, RZ, RZ, UR8 ;  /* 0x00000008ff1e7e24 */ /* 0x000fe4000f8e00ff */
[----:B------:R-:W-:Y:S02]  /*0f10*/  IMAD.MOV.U32 R31, RZ, RZ, R4 ;  /* 0x000000ffff1f7224 */ /* 0x000fe400078e0004 */
[----:B------:R-:W-:-:S08]  /*0f20*/  IMAD.U32 R40, RZ, RZ, UR7 ;  /* 0x00000007ff287e24 */ /* 0x000fd0000f8e00ff */
[----:B------:R-:W-:Y:S05]  /*0f30*/  @!P5 BRA `(.L_x_79) ;  /* 0x00000000002cd947 */ /* 0x000fea0003800000 */
[----:B------:R-:W-:-:S13]  /*0f40*/  ISETP.NE.AND P5, PT, R32, 0x4, PT ;  /* 0x000000042000780c */ /* 0x000fda0003fa5270 */
[----:B------:R-:W-:Y:S01]  /*0f50*/  VOTEU.ANY UP0, P5 ;  /* 0x0000000000ff7886 */ /* 0x000fe20002800100 */
[----:B------:R-:W-:Y:S01]  /*0f60*/  VOTEU.ALL UP1, P5 ;  /* 0x0000000000ff7886 */ /* 0x000fe20002820000 */
[----:B------:R-:W-:Y:S01]  /*0f70*/  @P5 MOV R30, UR8 ;  /* 0x00000008001e5c02 */ /* 0x000fe20008000f00 */
[----:B------:R-:W-:Y:S01]  /*0f80*/  @P5 IMAD.MOV.U32 R31, RZ, RZ, R36 ;  /* 0x000000ffff1f5224 */ /* 0x000fe200078e0024 */
[----:B------:R-:W-:Y:S01]  /*0f90*/  @!P5 MOV R31, R36 ;  /* 0x00000024001fd202 */ /* 0x000fe20000000f00 */
[----:B------:R-:W-:Y:S01]  /*0fa0*/  @UP0 UIADD3 UR14, UPT, UPT, UR7, 0x1, URZ ;  /* 0x00000001070e0890 */ /* 0x000fe2000fffe0ff */
[----:B------:R-:W-:Y:S01]  /*0fb0*/  @!P5 IMAD.U32 R30, RZ, RZ, UR8 ;  /* 0x00000008ff1ede24 */ /* 0x000fe2000f8e00ff */
[----:B------:R-:W-:-:S04]  /*0fc0*/  @!UP1 UIADD3 UR13, UPT, UPT, UR7, -0x1, URZ ;  /* 0xffffffff070d9890 */ /* 0x000fc8000fffe0ff */
[----:B------:R-:W-:Y:S02]  /*0fd0*/  @P5 IMAD.U32 R40, RZ, RZ, UR14 ;  /* 0x0000000eff285e24 */ /* 0x000fe4000f8e00ff */
[----:B------:R-:W-:-:S07]  /*0fe0*/  @!P5 IMAD.U32 R40, RZ, RZ, UR13 ;  /* 0x0000000dff28de24 */ /* 0x000fce000f8e00ff */
.L_x_79:
[----:B------:R-:W-:Y:S05]  /*0ff0*/  BSYNC.RECONVERGENT B1 ;  /* 0x0000000000017941 */ /* 0x000fea0003800200 */
.L_x_77:
[C---:B------:R-:W-:Y:S01]  /*1000*/  IMAD R35, R40.reuse, UR22, R31 ;  /* 0x0000001628237c24 */ /* 0x040fe2000f8e021f */
[C---:B------:R-:W-:Y:S01]  /*1010*/  ISETP.GE.AND P5, PT, R40.reuse, UR21, PT ;  /* 0x0000001528007c0c */ /* 0x040fe2000bfa6270 */
[----:B------:R-:W-:Y:S01]  /*1020*/  BSSY.RECONVERGENT B1, `(.L_x_80) ;  /* 0x0000037000017945 */ /* 0x000fe20003800200 */
[----:B------:R-:W-:Y:S01]  /*1030*/  ISETP.GE.AND P6, PT, R40, RZ, PT ;  /* 0x000000ff2800720c */ /* 0x000fe20003fc6270 */
[----:B------:R-:W-:-:S05]  /*1040*/  IMAD R35, R35, UR23, R30 ;  /* 0x0000001723237c24 */ /* 0x000fca000f8e021e */
[----:B------:R-:W-:Y:S02]  /*1050*/  SEL R35, R35, 0xffffffff, !P5 ;  /* 0xffffffff23237807 */ /* 0x000fe40006800000 */
[----:B------:R-:W-:Y:S02]  /*1060*/  ISETP.GE.AND P5, PT, R31, UR22, PT ;  /* 0x000000161f007c0c */ /* 0x000fe4000bfa6270 */
[----:B------:R-:W-:Y:S02]  /*1070*/  SEL R35, R35, 0xffffffff, P6 ;  /* 0xffffffff23237807 */ /* 0x000fe40003000000 */
[----:B------:R-:W-:Y:S02]  /*1080*/  ISETP.GE.AND P6, PT, R31, RZ, PT ;  /* 0x000000ff1f00720c */ /* 0x000fe40003fc6270 */
[----:B------:R-:W-:Y:S02]  /*1090*/  SEL R35, R35, 0xffffffff, !P5 ;  /* 0xffffffff23237807 */ /* 0x000fe40006800000 */
[----:B------:R-:W-:-:S02]  /*10a0*/  ISETP.GE.AND P5, PT, R30, UR23, PT ;  /* 0x000000171e007c0c */ /* 0x000fc4000bfa6270 */
[----:B------:R-:W-:Y:S02]  /*10b0*/  SEL R35, R35, 0xffffffff, P6 ;  /* 0xffffffff23237807 */ /* 0x000fe40003000000 */
[----:B------:R-:W-:Y:S02]  /*10c0*/  ISETP.GE.AND P6, PT, R30, RZ, PT ;  /* 0x000000ff1e00720c */ /* 0x000fe40003fc6270 */
[----:B------:R-:W-:-:S04]  /*10d0*/  SEL R35, R35, 0xffffffff, !P5 ;  /* 0xffffffff23237807 */ /* 0x000fc80006800000 */
[----:B------:R-:W-:-:S04]  /*10e0*/  SEL R41, R35, 0xffffffff, P6 ;  /* 0xffffffff23297807 */ /* 0x000fc80003000000 */
[----:B------:R-:W-:-:S13]  /*10f0*/  ISETP.GE.AND P5, PT, R41, RZ, PT ;  /* 0x000000ff2900720c */ /* 0x000fda0003fa6270 */
[----:B------:R-:W-:Y:S05]  /*1100*/  @!P5 BRA `(.L_x_81) ;  /* 0x0000000000a0d947 */ /* 0x000fea0003800000 */
[----:B------:R-:W-:Y:S04]  /*1110*/  BSSY.RECONVERGENT B2, `(.L_x_82) ;  /* 0x000001d000027945 */ /* 0x000fe80003800200 */
[----:B------:R-:W-:Y:S05]  /*1120*/  @P3 BRA `(.L_x_83) ;  /* 0x0000000000383947 */ /* 0x000fea0003800000 */
[----:B------:R-:W-:-:S05]  /*1130*/  VIMNMX.U32 R30, PT, PT, R32, 0x2, PT ;  /* 0x00000002201e7848 */ /* 0x000fca0003fe0000 */
[----:B------:R-:W-:-:S04]  /*1140*/  IMAD.SHL.U32 R35, R30, 0x4, RZ ;  /* 0x000000041e237824 */ /* 0x000fc800078e00ff */
[----:B------:R-:W2:Y:S02]  /*1150*/  LDC R30, c[0x2][R35] ;  /* 0x00800000231e7b82 */ /* 0x000ea40000000800 */
[----:B--2---:R-:W-:-:S04]  /*1160*/  SHF.R.S32.HI R31, RZ, 0x1f, R30 ;  /* 0x0000001fff1f7819 */ /* 0x004fc8000001141e */
.L_x_125:
[----:B------:R-:W-:Y:S05]  /*1170*/  BRX R30 -0x1180                                                 (*"BRANCH_TARGETS .L_x_126,.L_x_127,.L_x_128"*) ;  /* 0xffffffec1ea07949 */ /* 0x000fea000383ffff */
.L_x_127:
[----:B------:R-:W-:-:S05]  /*1180*/  LOP3.LUT R31, R37, 0x38, RZ, 0xc0, !PT ;  /* 0x00000038251f7812 */ /* 0x000fca00078ec0ff */
[----:B------:R-:W-:-:S05]  /*1190*/  IMAD R31, R34, 0x40, R31 ;  /* 0x00000040221f7824 */ /* 0x000fca00078e021f */
[----:B------:R-:W-:Y:S01]  /*11a0*/  IADD3 R34, PT, PT, R31, 0x7, RZ ;  /* 0x000000071f227810 */ /* 0x000fe20007ffe0ff */
[----:B------:R-:W-:Y:S06]  /*11b0*/  BRA `(.L_x_84) ;  /* 0x0000000000487947 */ /* 0x000fec0003800000 */
.L_x_126:
[----:B------:R-:W-:-:S05]  /*11c0*/  LOP3.LUT R31, R37, 0x38, RZ, 0xc0, !PT ;  /* 0x00000038251f7812 */ /* 0x000fca00078ec0ff */
[----:B------:R-:W-:Y:S01]  /*11d0*/  IMAD R34, R34, 0x40, R31 ;  /* 0x0000004022227824 */ /* 0x000fe200078e021f */
[----:B------:R-:W-:Y:S06]  /*11e0*/  BRA `(.L_x_84) ;  /* 0x00000000003c7947 */ /* 0x000fec0003800000 */
.L_x_128:
[----:B------:R-:W-:Y:S01]  /*11f0*/  IMAD R34, R33, 0x40, R34 ;  /* 0x0000004021227824 */ /* 0x000fe200078e0222 */
[----:B------:R-:W-:Y:S06]  /*1200*/  BRA `(.L_x_84) ;  /* 0x0000000000347947 */ /* 0x000fec0003800000 */
.L_x_83:
[----:B------:R-:W-:-:S05]  /*1210*/  IMAD.MOV.U32 R31, RZ, RZ, -0x3 ;  /* 0xfffffffdff1f7424 */ /* 0x000fca00078e00ff */
[----:B------:R-:W-:-:S04]  /*1220*/  VIADDMNMX.U32 R30, R32, R31, 0x2, PT ;  /* 0x00000002201e7446 */ /* 0x000fc8000380001f */
[----:B------:R-:W-:-:S04]  /*1230*/  SHF.L.U32 R35, R30, 0x2, RZ ;  /* 0x000000021e237819 */ /* 0x000fc800000006ff */
[----:B------:R-:W2:Y:S02]  /*1240*/  LDC R30, c[0x2][R35+0xc] ;  /* 0x00800300231e7b82 */ /* 0x000ea40000000800 */
[----:B--2---:R-:W-:-:S04]  /*1250*/  SHF.R.S32.HI R31, RZ, 0x1f, R30 ;  /* 0x0000001fff1f7819 */ /* 0x004fc8000001141e */
.L_x_129:
[----:B------:R-:W-:Y:S05]  /*1260*/  BRX R30 -0x1270                                                 (*"BRANCH_TARGETS .L_x_130,.L_x_131,.L_x_132"*) ;  /* 0xffffffec1e647949 */ /* 0x000fea000383ffff */
.L_x_131:
[----:B------:R-:W-:Y:S01]  /*1270*/  LOP3.LUT R34, R34, 0x38, R37, 0xf8, !PT ;  /* 0x0000003822227812 */ /* 0x000fe200078ef825 */
[----:B------:R-:W-:Y:S06]  /*1280*/  BRA `(.L_x_84) ;  /* 0x0000000000147947 */ /* 0x000fec0003800000 */
.L_x_130:
[----:B------:R-:W-:-:S04]  /*1290*/  IMAD R34, R33, 0x40, R34 ;  /* 0x0000004021227824 */ /* 0x000fc800078e0222 */
[----:B------:R-:W-:Y:S01]  /*12a0*/  VIADD R34, R34, 0x38 ;  /* 0x0000003822227836 */ /* 0x000fe20000000000 */
[----:B------:R-:W-:Y:S06]  /*12b0*/  BRA `(.L_x_84) ;  /* 0x0000000000087947 */ /* 0x000fec0003800000 */
.L_x_132:
[----:B------:R-:W-:-:S04]  /*12c0*/  LOP3.LUT R34, R34, 0x38, R37, 0xf8, !PT ;  /* 0x0000003822227812 */ /* 0x000fc800078ef825 */
[----:B------:R-:W-:-:S07]  /*12d0*/  LOP3.LUT R34, R34, 0x1c0, RZ, 0xfc, !PT ;  /* 0x000001c022227812 */ /* 0x000fce00078efcff */
.L_x_84:
[----:B------:R-:W-:Y:S05]  /*12e0*/  BSYNC.RECONVERGENT B2 ;  /* 0x0000000000027941 */ /* 0x000fea0003800200 */
.L_x_82:
[----:B------:R-:W-:-:S04]  /*12f0*/  IMAD.MOV.U32 R35, RZ, RZ, 0x4 ;  /* 0x00000004ff237424 */ /* 0x000fc800078e00ff */
[----:B------:R-:W-:-:S06]  /*1300*/  IMAD.WIDE.U32 R34, R34, R35, UR4 ;  /* 0x0000000422227e25 */ /* 0x000fcc000f8e0023 */
[----:B------:R-:W2:Y:S01]  /*1310*/  LDG.E R35, desc[UR16][R34.64] ;  /* 0x0000001022237981 */ /* 0x000ea2000c1e1900 */
[----:B------:R-:W-:-:S04]  /*1320*/  IMAD.WIDE.U32 R30, R32, 0x100, RZ ;  /* 0x00000100201e7825 */ /* 0x000fc800078e00ff */
[----:B01----:R-:W-:Y:S01]  /*1330*/  IMAD.WIDE.U32 R32, R41, 0x600, R28 ;  /* 0x0000060029207825 */ /* 0x003fe200078e001c */
[----:B------:R-:W-:-:S04]  /*1340*/  LOP3.LUT R41, R30, 0x100, RZ, 0x3c, !PT ;  /* 0x000001001e297812 */ /* 0x000fc800078e3cff */
[----:B------:R-:W-:-:S04]  /*1350*/  IADD3 R30, P3, PT, R32, R41, RZ ;  /* 0x00000029201e7210 */ /* 0x000fc80007f7e0ff */
[----:B------:R-:W-:-:S03]  /*1360*/  IADD3.X R31, PT, PT, R33, R31, RZ, P3, !PT ;  /* 0x0000001f211f7210 */ /* 0x000fc60001ffe4ff */
[----:B------:R-:W-:-:S05]  /*1370*/  IMAD.WIDE.U32 R30, R39, 0x4, R30 ;  /* 0x00000004271e7825 */ /* 0x000fca00078e001e */
[----:B--2---:R2:W-:Y:S02]  /*1380*/  STG.E desc[UR16][R30.64], R35 ;  /* 0x000000231e007986 */ /* 0x0045e4000c101910 */
.L_x_81:
[----:B------:R-:W-:Y:S05]  /*1390*/  BSYNC.RECONVERGENT B1 ;  /* 0x0000000000017941 */ /* 0x000fea0003800200 */
.L_x_80:
[----:B------:R-:W-:-:S05]  /*13a0*/  VIADD R37, R37, UR25 ;  /* 0x0000001925257c36 */ /* 0x000fca0008000000 */
[----:B------:R-:W-:-:S13]  /*13b0*/  ISETP.GE.U32.AND P3, PT, R37, 0x180, PT ;  /* 0x000001802500780c */ /* 0x000fda0003f66070 */
[----:B------:R-:W-:Y:S05]  /*13c0*/  @!P3 BRA `(.L_x_85) ;  /* 0xfffffff80074b947 */ /* 0x000fea000383ffff */
.L_x_76:
[----:B------:R-:W-:Y:S05]  /*13d0*/  BSYNC.RECONVERGENT B0 ;  /* 0x0000000000007941 */ /* 0x000fea0003800200 */
.L_x_75:
[----:B------:R-:W-:-:S04]  /*13e0*/  UISETP.NE.U32.AND UP0, UPT, UR18, URZ, UPT ;  /* 0x000000ff1200728c */ /* 0x000fc8000bf05070 */
[----:B------:R-:W-:-:S09]  /*13f0*/  UISETP.NE.AND.EX UP0, UPT, UR19, URZ, UPT, UP0 ;  /* 0x000000ff1300728c */ /* 0x000fd2000bf05300 */
[----:B------:R-:W-:Y:S05]  /*1400*/  BRA.U !UP0, `(.L_x_86) ;  /* 0x0000002108087547 */ /* 0x000fea000b800000 */
[----:B------:R-:W-:-:S03]  /*1410*/  UMOV UR13, 0xffffffff ;  /* 0xffffffff000d7882 */ /* 0x000fc60000000000 */
[----:B------:R-:W-:Y:S05]  /*1420*/  BRA.DIV UR13, `(.L_x_87) ;  /* 0x000000220d047947 */ /* 0x000fea000b800000 */
[----:B------:R-:W-:Y:S06]  /*1430*/  BAR.SYNC.DEFER_BLOCKING 0x0 ;  /* 0x0000000000007b1d */ /* 0x000fec0000010000 */
.L_x_117:
[----:B------:R-:W-:Y:S01]  /*1440*/  BSSY B0, `(.L_x_88) ;  /* 0x000001c000007945 */ /* 0x000fe20003800000 */
[----:B------:R-:W-:-:S03]  /*1450*/  ISETP.GT.U32.AND P3, PT, R21, 0x1ff, PT ;  /* 0x000001ff1500780c */ /* 0x000fc60003f64070 */
[----:B------:R-:W-:Y:S10]  /*1460*/  @P0 BRA `(.L_x_89) ;  /* 0x0000000000640947 */ /* 0x000ff40003800000 */
[----:B--2---:R-:W2:Y:S01]  /*1470*/  S2R R31, SR_LANEID ;  /* 0x00000000001f7919 */ /* 0x004ea20000000000 */
[----:B------:R-:W-:Y:S01]  /*1480*/  VOTEU.ANY UR13, UPT, PT ;  /* 0x00000000000d7886 */ /* 0x000fe200038e0100 */
[----:B------:R-:W-:Y:S01]  /*1490*/  IMAD.U32 R30, RZ, RZ, UR18 ;  /* 0x00000012ff1e7e24 */ /* 0x000fe2000f8e00ff */
[----:B------:R-:W-:Y:S08]  /*14a0*/  FLO.U32 R34, UR13 ;  /* 0x0000000d00227d00 */ /* 0x000ff000080e0000 */
[----:B------:R-:W3:Y:S02]  /*14b0*/  POPC R32, UR13 ;  /* 0x0000000d00207d09 */ /* 0x000ee40008000000 */
[----:B---3--:R-:W-:Y:S01]  /*14c0*/  IMAD R33, R32, UR9, RZ ;  /* 0x0000000920217c24 */ /* 0x008fe2000f8e02ff */
[----:B--2---:R-:W-:Y:S01]  /*14d0*/  ISETP.EQ.U32.AND P5, PT, R34, R31, PT ;  /* 0x0000001f2200720c */ /* 0x004fe20003fa2070 */
[----:B------:R-:W-:-:S12]  /*14e0*/  IMAD.U32 R31, RZ, RZ, UR19 ;  /* 0x00000013ff1f7e24 */ /* 0x000fd8000f8e00ff */
[----:B------:R-:W-:Y:S06]  /*14f0*/  @P5 MEMBAR.ALL.GPU ;  /* 0x0000000000005992 */ /* 0x000fec000000a000 */
[----:B------:R-:W-:-:S00]  /*1500*/  @P5 ERRBAR ;  /* 0x00000000000059ab */ /* 0x000fc00000000000 */
[----:B------:R-:W-:Y:S06]  /*1510*/  @P5 CGAERRBAR ;  /* 0x00000000000055ab */ /* 0x000fec0000000000 */
[----:B------:R-:W2:Y:S01]  /*1520*/  @P5 ATOM.E.ADD.STRONG.GPU PT, R31, desc[UR16][R30.64+0x4], R33 ;  /* 0x800004211e1f598a */ /* 0x000ea200081ef110 */
[----:B------:R-:W3:Y:S02]  /*1530*/  S2R R35, SR_LTMASK ;  /* 0x0000000000237919 */ /* 0x000ee40000003900 */
[----:B---3--:R-:W-:-:S06]  /*1540*/  LOP3.LUT R35, R35, UR13, RZ, 0xc0, !PT ;  /* 0x0000000d23237c12 */ /* 0x008fcc000f8ec0ff */
[----:B------:R-:W3:Y:S01]  /*1550*/  POPC R35, R35 ;  /* 0x0000002300237309 */ /* 0x000ee20000000000 */
[----:B--2---:R-:W3:Y:S02]  /*1560*/  SHFL.IDX PT, R32, R31, R34, 0x1f ;  /* 0x00001f221f207589 */ /* 0x004ee400000e0000 */
[----:B---3--:R-:W-:-:S07]  /*1570*/  IMAD R32, R35, UR9, R32 ;  /* 0x0000000923207c24 */ /* 0x008fce000f8e0220 */
.L_x_90:
[----:B------:R-:W-:Y:S01]  /*1580*/  IMAD.U32 R31, RZ, RZ, UR19 ;  /* 0x00000013ff1f7e24 */ /* 0x000fe2000f8e00ff */
[----:B------:R-:W-:-:S05]  /*1590*/  MOV R30, UR18 ;  /* 0x00000012001e7c02 */ /* 0x000fca0008000f00 */
[----:B------:R-:W2:Y:S04]  /*15a0*/  LD.E.STRONG.GPU R31, desc[UR16][R30.64+0x4] ;  /* 0x000004101e1f7980 */ /* 0x000ea8000c10f900 */
[----:B--2---:R-:W-:Y:S01]  /*15b0*/  CCTL.IVALL ;  /* 0x00000000ff00798f */ /* 0x004fe20002000000 */
[----:B------:R-:W-:Y:S05]  /*15c0*/  YIELD ;  /* 0x0000000000007946 */ /* 0x000fea0003800000 */
[----:B------:R-:W-:-:S04]  /*15d0*/  LOP3.LUT R33, R31, R32, RZ, 0x3c, !PT ;  /* 0x000000201f217212 */ /* 0x000fc800078e3cff */
[----:B------:R-:W-:-:S13]  /*15e0*/  ISETP.GT.AND P5, PT, R33, -0x1, PT ;  /* 0xffffffff2100780c */ /* 0x000fda0003fa4270 */
[----:B------:R-:W-:Y:S05]  /*15f0*/  @P5 BRA `(.L_x_90) ;  /* 0xfffffffc00e05947 */ /* 0x000fea000383ffff */
.L_x_89:
[----:B------:R-:W-:Y:S05]  /*1600*/  BSYNC B0 ;  /* 0x0000000000007941 */ /* 0x000fea0003800000 */
.L_x_88:
[----:B------:R-:W-:-:S03]  /*1610*/  UMOV UR13, 0xffffffff ;  /* 0xffffffff000d7882 */ /* 0x000fc60000000000 */
[----:B------:R-:W-:Y:S05]  /*1620*/  BRA.DIV UR13, `(.L_x_91) ;  /* 0x0000001e0db47947 */ /* 0x000fea000b800000 */
[----:B------:R-:W-:Y:S06]  /*1630*/  BAR.SYNC.DEFER_BLOCKING 0x0 ;  /* 0x0000000000007b1d */ /* 0x000fec0000010000 */
.L_x_120:
[----:B------:R-:W-:Y:S05]  /*1640*/  @P3 BRA `(.L_x_92) ;  /* 0x00000008007c3947 */ /* 0x000fea0003800000 */
[C---:B------:R-:W-:Y:S01]  /*1650*/  LOP3.LUT R33, R10.reuse, 0x3, RZ, 0xc0, !PT ;  /* 0x000000030a217812 */ /* 0x040fe200078ec0ff */
[----:B------:R-:W-:Y:S01]  /*1660*/  BSSY.RECONVERGENT B0, `(.L_x_93) ;  /* 0x000002d000007945 */ /* 0x000fe20003800200 */
[----:B------:R-:W-:Y:S01]  /*1670*/  ISETP.GE.U32.AND P5, PT, R10, 0x3, PT ;  /* 0x000000030a00780c */ /* 0x000fe20003fa6070 */
[----:B------:R-:W-:Y:S01]  /*1680*/  IMAD.MOV.U32 R40, RZ, RZ, R21 ;  /* 0x000000ffff287224 */ /* 0x000fe200078e0015 */
[----:B------:R-:W-:-:S13]  /*1690*/  ISETP.NE.AND P6, PT, R33, 0x3, PT ;  /* 0x000000032100780c */ /* 0x000fda0003fc5270 */
[----:B------:R-:W-:Y:S05]  /*16a0*/  @!P6 BRA `(.L_x_94) ;  /* 0x0000000000a0e947 */ /* 0x000fea0003800000 */
[----:B--2---:R-:W-:Y:S01]  /*16b0*/  IMAD.WIDE.U32 R30, R21, -0x3, R22 ;  /* 0xfffffffd151e7825 */ /* 0x004fe200078e0016 */
[----:B------:R-:W2:Y:S03]  /*16c0*/  LDG.E R32, desc[UR16][R22.64] ;  /* 0x0000001016207981 */ /* 0x000ea6000c1e1900 */
[----:B------:R-:W-:Y:S01]  /*16d0*/  IMAD.IADD R31, R31, 0x1, -R21 ;  /* 0x000000011f1f7824 */ /* 0x000fe200078e0a15 */
[----:B------:R-:W3:Y:S04]  /*16e0*/  LDG.E R34, desc[UR16][R22.64+0x800] ;  /* 0x0008001016227981 */ /* 0x000ee8000c1e1900 */
[----:B------:R-:W4:Y:S04]  /*16f0*/  LDG.E R42, desc[UR16][R22.64+0x1000] ;  /* 0x00100010162a7981 */ /* 0x000f28000c1e1900 */
[----:B------:R-:W5:Y:S01]  /*1700*/  LDG.E.U8 R30, desc[UR16][R30.64+0x1800] ;  /* 0x001800101e1e7981 */ /* 0x000f62000c1e1100 */
[----:B------:R-:W-:-:S02]  /*1710*/  ISETP.NE.AND P6, PT, R33, RZ, PT ;  /* 0x000000ff2100720c */ /* 0x000fc40003fc5270 */
[----:B------:R-:W-:Y:S01]  /*1720*/  MOV R40, R20 ;  /* 0x0000001400287202 */ /* 0x000fe20000000f00 */
[----:B--2---:R2:W-:Y:S04]  /*1730*/  STS [R13+0x1bc], R32 ;  /* 0x0001bc200d007388 */ /* 0x0045e80000000800 */
[----:B---3--:R2:W-:Y:S04]  /*1740*/  STS [R17+UR10], R34 ;  /* 0x0000002211007988 */ /* 0x0085e8000800080a */
[----:B----4-:R2:W-:Y:S04]  /*1750*/  STS [R17+UR11], R42 ;  /* 0x0000002a11007988 */ /* 0x0105e8000800080b */
[----:B-----5:R2:W-:Y:S01]  /*1760*/  STS.U8 [R21+UR12], R30 ;  /* 0x0000001e15007988 */ /* 0x0205e2000800000c */
[----:B------:R-:W-:Y:S05]  /*1770*/  @!P6 BRA `(.L_x_94) ;  /* 0x00000000006ce947 */ /* 0x000fea0003800000 */
[----:B------:R-:W-:Y:S01]  /*1780*/  ISETP.NE.AND P6, PT, R33, 0x1, PT ;  /* 0x000000012100780c */ /* 0x000fe20003fc5270 */
[----:B--2---:R-:W-:Y:S01]  /*1790*/  IMAD.WIDE.U32 R32, R20, -0x3, R24 ;  /* 0xfffffffd14207825 */ /* 0x004fe200078e0018 */
[----:B------:R-:W2:Y:S03]  /*17a0*/  LDG.E R35, desc[UR16][R24.64] ;  /* 0x0000001018237981 */ /* 0x000ea6000c1e1900 */
[----:B------:R-:W-:Y:S01]  /*17b0*/  IMAD.IADD R33, R33, 0x1, -R20 ;  /* 0x0000000121217824 */ /* 0x000fe200078e0a14 */
[----:B------:R-:W3:Y:S01]  /*17c0*/  LDG.E R34, desc[UR16][R24.64+0x800] ;  /* 0x0008001018227981 */ /* 0x000ee2000c1e1900 */
[----:B------:R-:W-:-:S03]  /*17d0*/  IMAD.WIDE.U32 R30, R19, -0x3, R26 ;  /* 0xfffffffd131e7825 */ /* 0x000fc600078e001a */
[----:B------:R-:W4:Y:S01]  /*17e0*/  LDG.E R37, desc[UR16][R24.64+0x1000] ;  /* 0x0010001018257981 */ /* 0x000f22000c1e1900 */
[----:B------:R-:W-:-:S03]  /*17f0*/  IMAD.IADD R31, R31, 0x1, -R19 ;  /* 0x000000011f1f7824 */ /* 0x000fc600078e0a13 */
[----:B------:R5:W4:Y:S04]  /*1800*/  LDG.E.U8 R33, desc[UR16][R32.64+0x1800] ;  /* 0x0018001020217981 */ /* 0x000b28000c1e1100 */
[----:B------:R-:W4:Y:S04]  /*1810*/  @P6 LDG.E R39, desc[UR16][R26.64] ;  /* 0x000000101a276981 */ /* 0x000f28000c1e1900 */
[----:B------:R-:W4:Y:S04]  /*1820*/  @P6 LDG.E R41, desc[UR16][R26.64+0x800] ;  /* 0x000800101a296981 */ /* 0x000f28000c1e1900 */
[----:B------:R-:W4:Y:S04]  /*1830*/  @P6 LDG.E R42, desc[UR16][R26.64+0x1000] ;  /* 0x001000101a2a6981 */ /* 0x000f28000c1e1900 */
[----:B------:R-:W4:Y:S01]  /*1840*/  @P6 LDG.E.U8 R30, desc[UR16][R30.64+0x1800] ;  /* 0x001800101e1e6981 */ /* 0x000f22000c1e1100 */
[C---:B------:R-:W-:Y:S01]  /*1850*/  IMAD R43, R11.reuse, 0x4, R7 ;  /* 0x000000040b2b7824 */ /* 0x040fe200078e0207 */
[----:B------:R-:W-:-:S03]  /*1860*/  LEA R44, R11, R6, 0x2 ;  /* 0x000000060b2c7211 */ /* 0x000fc600078e10ff */
[C---:B-----5:R-:W-:Y:S02]  /*1870*/  IMAD R32, R11.reuse, 0x4, R43 ;  /* 0x000000040b207824 */ /* 0x060fe400078e022b */
[----:B------:R-:W-:Y:S02]  /*1880*/  IMAD R45, R11, 0x4, R44 ;  /* 0x000000040b2d7824 */ /* 0x000fe400078e022c */
[----:B------:R-:W-:Y:S01]  /*1890*/  IMAD.MOV.U32 R40, RZ, RZ, R19 ;  /* 0x000000ffff287224 */ /* 0x000fe200078e0013 */
[----:B------:R-:W-:Y:S01]  /*18a0*/  @P6 IADD3 R40, PT, PT, R19, UR25, RZ ;  /* 0x0000001913286c10 */ /* 0x000fe2000fffe0ff */
[----:B--2---:R2:W-:Y:S04]  /*18b0*/  STS [R18+0x1bc], R35 ;  /* 0x0001bc2312007388 */ /* 0x0045e80000000800 */
[----:B---3--:R2:W-:Y:S04]  /*18c0*/  STS [R43], R34 ;  /* 0x000000222b007388 */ /* 0x0085e80000000800 */
[----:B----4-:R2:W-:Y:S04]  /*18d0*/  STS [R44], R37 ;  /* 0x000000252c007388 */ /* 0x0105e80000000800 */
[----:B------:R2:W-:Y:S04]  /*18e0*/  STS.U8 [R8+UR25], R33 ;  /* 0x0000002108007988 */ /* 0x0005e80008000019 */
[----:B------:R2:W-:Y:S04]  /*18f0*/  @P6 STS [R12+0x1bc], R39 ;  /* 0x0001bc270c006388 */ /* 0x0005e80000000800 */
[----:B------:R2:W-:Y:S04]  /*1900*/  @P6 STS [R32], R41 ;  /* 0x0000002920006388 */ /* 0x0005e80000000800 */
[----:B------:R2:W-:Y:S04]  /*1910*/  @P6 STS [R45], R42 ;  /* 0x0000002a2d006388 */ /* 0x0005e80000000800 */
[----:B------:R2:W-:Y:S02]  /*1920*/  @P6 STS.U8 [R5+UR25], R30 ;  /* 0x0000001e05006988 */ /* 0x0005e40008000019 */
.L_x_94:
[----:B------:R-:W-:Y:S05]  /*1930*/  BSYNC.RECONVERGENT B0 ;  /* 0x0000000000007941 */ /* 0x000fea0003800200 */
.L_x_93:
[----:B------:R-:W-:Y:S05]  /*1940*/  @!P5 BRA `(.L_x_92) ;  /* 0x0000000400bcd947 */ /* 0x000fea0003800000 */
[C-C-:B--2---:R-:W-:Y:S01]  /*1950*/  IMAD R37, R11.reuse, 0x2, R40.reuse ;  /* 0x000000020b257824 */ /* 0x144fe200078e0228 */
[----:B------:R-:W-:Y:S01]  /*1960*/  MOV R50, UR38 ;  /* 0x0000002600327c02 */ /* 0x000fe20008000f00 */
[--C-:B------:R-:W-:Y:S01]  /*1970*/  IMAD R39, R11, 0x3, R40.reuse ;  /* 0x000000030b277824 */ /* 0x100fe200078e0228 */
[----:B------:R-:W-:Y:S01]  /*1980*/  MOV R31, UR5 ;  /* 0x00000005001f7c02 */ /* 0x000fe20008000f00 */
[C---:B------:R-:W-:Y:S02]  /*1990*/  VIADD R41, R40.reuse, UR25 ;  /* 0x0000001928297c36 */ /* 0x040fe40008000000 */
[----:B------:R-:W-:Y:S02]  /*19a0*/  IMAD.SHL.U32 R48, R40, 0x4, RZ ;  /* 0x0000000428307824 */ /* 0x000fe400078e00ff */
[----:B------:R-:W-:Y:S02]  /*19b0*/  IMAD.U32 R43, RZ, RZ, UR39 ;  /* 0x00000027ff2b7e24 */ /* 0x000fe4000f8e00ff */
[----:B------:R-:W-:-:S02]  /*19c0*/  IMAD.MOV.U32 R52, RZ, RZ, R40 ;  /* 0x000000ffff347224 */ /* 0x000fc400078e0028 */
[----:B------:R-:W-:Y:S02]  /*19d0*/  IMAD.U32 R30, RZ, RZ, UR4 ;  /* 0x00000004ff1e7e24 */ /* 0x000fe4000f8e00ff */
[----:B------:R-:W-:Y:S02]  /*19e0*/  IMAD.MOV.U32 R46, RZ, RZ, R41 ;  /* 0x000000ffff2e7224 */ /* 0x000fe400078e0029 */
[----:B------:R-:W-:Y:S02]  /*19f0*/  IMAD.MOV.U32 R42, RZ, RZ, R39 ;  /* 0x000000ffff2a7224 */ /* 0x000fe400078e0027 */
[----:B------:R-:W-:-:S07]  /*1a00*/  IMAD.MOV.U32 R44, RZ, RZ, R37 ;  /* 0x000000ffff2c7224 */ /* 0x000fce00078e0025 */
.L_x_95:
[----:B------:R-:W-:Y:S01]  /*1a10*/  IMAD.WIDE.U32 R34, R40, 0x4, R30 ;  /* 0x0000000428227825 */ /* 0x000fe200078e001e */
[----:B------:R-:W2:Y:S04]  /*1a20*/  S2UR UR14, SR_CgaCtaId ;  /* 0x00000000000e79c3 */ /* 0x000ea80000008800 */
[----:B------:R-:W3:Y:S01]  /*1a30*/  LDG.E R47, desc[UR16][R34.64] ;  /* 0x00000010222f7981 */ /* 0x000ee2000c1e1900 */
[----:B------:R-:W-:Y:S01]  /*1a40*/  UMOV UR13, 0x400 ;  /* 0x00000400000d7882 */ /* 0x000fe20000000000 */
[--C-:B------:R-:W-:Y:S02]  /*1a50*/  SHF.R.U32.HI R33, RZ, 0x3, R52.reuse ;  /* 0x00000003ff217819 */ /* 0x100fe40000011634 */
[----:B------:R-:W-:Y:S01]  /*1a60*/  SHF.R.U32.HI R32, RZ, 0x6, R52 ;  /* 0x00000006ff207819 */ /* 0x000fe20000011634 */
[----:B------:R-:W4:Y:S01]  /*1a70*/  LDG.E R49, desc[UR16][R34.64+0x800] ;  /* 0x0008001022317981 */ /* 0x000f22000c1e1900 */
[----:B------:R-:W-:Y:S01]  /*1a80*/  LOP3.LUT R33, R33, 0x7, RZ, 0xc0, !PT ;  /* 0x0000000721217812 */ /* 0x000fe200078ec0ff */
[----:B--2---:R-:W-:-:S06]  /*1a90*/  ULEA UR15, UR14, UR13, 0x18 ;  /* 0x0000000d0e0f7291 */ /* 0x004fcc000f8ec0ff */
[----:B------:R-:W-:-:S05]  /*1aa0*/  MOV R45, UR15 ;  /* 0x0000000f002d7c02 */ /* 0x000fca0008000f00 */
[----:B------:R-:W-:-:S04]  /*1ab0*/  IMAD R32, R32, 0x190, R45 ;  /* 0x0000019020207824 */ /* 0x000fc800078e022d */
[----:B------:R-:W-:Y:S02]  /*1ac0*/  IMAD R32, R33, 0x28, R32 ;  /* 0x0000002821207824 */ /* 0x000fe400078e0220 */
[----:B------:R-:W-:-:S05]  /*1ad0*/  IMAD.SHL.U32 R33, R52, 0x4, RZ ;  /* 0x0000000434217824 */ /* 0x000fca00078e00ff */
[----:B------:R-:W-:-:S05]  /*1ae0*/  LOP3.LUT R33, R33, 0x1c, RZ, 0xc0, !PT ;  /* 0x0000001c21217812 */ /* 0x000fca00078ec0ff */
[----:B------:R-:W-:Y:S01]  /*1af0*/  IMAD.IADD R51, R32, 0x1, R33 ;  /* 0x0000000120337824 */ /* 0x000fe200078e0221 */
[----:B------:R-:W-:-:S05]  /*1b00*/  IADD3 R32, P5, PT, R40, R50, RZ ;  /* 0x0000003228207210 */ /* 0x000fca0007fbe0ff */
[----:B------:R-:W-:-:S05]  /*1b10*/  IMAD.X R33, RZ, RZ, R43, P5 ;  /* 0x000000ffff217224 */ /* 0x000fca00028e062b */
[----:B------:R2:W5:Y:S02]  /*1b20*/  LDG.E.U8 R53, desc[UR16][R32.64] ;  /* 0x0000001020357981 */ /* 0x000564000c1e1100 */
[--C-:B--2---:R-:W-:Y:S02]  /*1b30*/  SHF.R.U32.HI R32, RZ, 0x6, R46.reuse ;  /* 0x00000006ff207819 */ /* 0x104fe4000001162e */
[----:B------:R-:W-:-:S03]  /*1b40*/  SHF.R.U32.HI R33, RZ, 0x3, R46 ;  /* 0x00000003ff217819 */ /* 0x000fc6000001162e */
[----:B------:R-:W-:Y:S01]  /*1b50*/  IMAD R32, R32, 0x190, R45 ;  /* 0x0000019020207824 */ /* 0x000fe200078e022d */
[----:B------:R-:W-:-:S05]  /*1b60*/  LOP3.LUT R33, R33, 0x7, RZ, 0xc0, !PT ;  /* 0x0000000721217812 */ /* 0x000fca00078ec0ff */
[----:B------:R-:W-:Y:S01]  /*1b70*/  IMAD R32, R33, 0x28, R32 ;  /* 0x0000002821207824 */ /* 0x000fe200078e0220 */
[----:B---3--:R2:W-:Y:S04]  /*1b80*/  STS [R51+0x1bc], R47 ;  /* 0x0001bc2f33007388 */ /* 0x0085e80000000800 */
[----:B--2---:R2:W3:Y:S02]  /*1b90*/  LDG.E R51, desc[UR16][R34.64+0x1000] ;  /* 0x0010001022337981 */ /* 0x0044e4000c1e1900 */
[----:B--2---:R-:W-:-:S04]  /*1ba0*/  SHF.L.U32 R34, R46, 0x2, RZ ;  /* 0x000000022e227819 */ /* 0x004fc800000006ff */
[----:B------:R-:W-:-:S05]  /*1bb0*/  LOP3.LUT R35, R34, 0x1c, RZ, 0xc0, !PT ;  /* 0x0000001c22237812 */ /* 0x000fca00078ec0ff */
[----:B------:R-:W-:Y:S02]  /*1bc0*/  IMAD.IADD R33, R32, 0x1, R35 ;  /* 0x0000000120217824 */ /* 0x000fe400078e0223 */
[----:B------:R-:W-:-:S05]  /*1bd0*/  IMAD.WIDE.U32 R34, R41, 0x4, R30 ;  /* 0x0000000429227825 */ /* 0x000fca00078e001e */
[----:B------:R-:W2:Y:S01]  /*1be0*/  LDG.E R32, desc[UR16][R34.64] ;  /* 0x0000001022207981 */ /* 0x000ea2000c1e1900 */
[----:B------:R-:W-:-:S03]  /*1bf0*/  UIADD3 UR15, UPT, UPT, UR13, 0xfa0, URZ ;  /* 0x00000fa00d0f7890 */ /* 0x000fc6000fffe0ff */
[----:B------:R-:W2:Y:S01]  /*1c00*/  LDG.E R47, desc[UR16][R34.64+0x800] ;  /* 0x00080010222f7981 */ /* 0x000ea2000c1e1900 */
[----:B------:R-:W-:-:S09]  /*1c10*/  ULEA UR15, UR14, UR15, 0x18 ;  /* 0x0000000f0e0f7291 */ /* 0x000fd2000f8ec0ff */
[----:B----4-:R4:W-:Y:S01]  /*1c20*/  STS [R48+UR15], R49 ;  /* 0x0000003130007988 */ /* 0x0109e2000800080f */
[----:B------:R-:W-:Y:S02]  /*1c30*/  UIADD3 UR15, UPT, UPT, UR13, 0x17a0, URZ ;  /* 0x000017a00d0f7890 */ /* 0x000fe4000fffe0ff */
[----:B------:R-:W-:Y:S02]  /*1c40*/  UIADD3 UR13, UPT, UPT, UR13, 0x1fa0, URZ ;  /* 0x00001fa00d0d7890 */ /* 0x000fe4000fffe0ff */
[----:B------:R-:W-:Y:S02]  /*1c50*/  ULEA UR15, UR14, UR15, 0x18 ;  /* 0x0000000f0e0f7291 */ /* 0x000fe4000f8ec0ff */
[----:B------:R-:W-:Y:S01]  /*1c60*/  ULEA UR13, UR14, UR13, 0x18 ;  /* 0x0000000d0e0d7291 */ /* 0x000fe2000f8ec0ff */
[----:B----4-:R4:W2:Y:S02]  /*1c70*/  LDG.E R49, desc[UR16][R34.64+0x1000] ;  /* 0x0010001022317981 */ /* 0x0108a4000c1e1900 */
[----:B----4-:R-:W-:-:S02]  /*1c80*/  SHF.R.U32.HI R34, RZ, 0x6, R44 ;  /* 0x00000006ff227819 */ /* 0x010fc4000001162c */
[----:B------:R-:W-:-:S03]  /*1c90*/  SHF.R.U32.HI R35, RZ, 0x3, R44 ;  /* 0x00000003ff237819 */ /* 0x000fc6000001162c */
[----:B------:R-:W-:Y:S01]  /*1ca0*/  IMAD R34, R34, 0x190, R45 ;  /* 0x0000019022227824 */ /* 0x000fe200078e022d */
[----:B------:R-:W-:-:S05]  /*1cb0*/  LOP3.LUT R35, R35, 0x7, RZ, 0xc0, !PT ;  /* 0x0000000723237812 */ /* 0x000fca00078ec0ff */
[----:B------:R-:W-:Y:S01]  /*1cc0*/  IMAD R34, R35, 0x28, R34 ;  /* 0x0000002823227824 */ /* 0x000fe200078e0222 */
[----:B---3--:R-:W-:Y:S04]  /*1cd0*/  STS [R48+UR15], R51 ;  /* 0x0000003330007988 */ /* 0x008fe8000800080f */
[----:B-----5:R3:W-:Y:S02]  /*1ce0*/  STS.U8 [R52+UR13], R53 ;  /* 0x0000003534007988 */ /* 0x0207e4000800000d */
[----:B---3--:R-:W-:Y:S02]  /*1cf0*/  IMAD.SHL.U32 R53, R44, 0x4, RZ ;  /* 0x000000042c357824 */ /* 0x008fe400078e00ff */
[----:B--2---:R2:W-:Y:S03]  /*1d00*/  STS [R33+0x1bc], R32 ;  /* 0x0001bc2021007388 */ /* 0x0045e60000000800 */
[----:B------:R-:W-:-:S02]  /*1d10*/  LOP3.LUT R53, R53, 0x1c, RZ, 0xc0, !PT ;  /* 0x0000001c35357812 */ /* 0x000fc400078ec0ff */
[----:B--2---:R-:W-:-:S05]  /*1d20*/  IADD3 R32, P5, PT, R41, R50, RZ ;  /* 0x0000003229207210 */ /* 0x004fca0007fbe0ff */
[----:B------:R-:W-:-:S05]  /*1d30*/  IMAD.X R33, RZ, RZ, R43, P5 ;  /* 0x000000ffff217224 */ /* 0x000fca00028e062b */
[----:B------:R2:W3:Y:S02]  /*1d40*/  LDG.E.U8 R51, desc[UR16][R32.64] ;  /* 0x0000001020337981 */ /* 0x0004e4000c1e1100 */
[----:B--2---:R-:W-:Y:S01]  /*1d50*/  IADD3 R32, PT, PT, R34, R53, RZ ;  /* 0x0000003522207210 */ /* 0x004fe20007ffe0ff */
[----:B------:R-:W-:-:S05]  /*1d60*/  IMAD.WIDE.U32 R34, R37, 0x4, R30 ;  /* 0x0000000425227825 */ /* 0x000fca00078e001e */
[----:B------:R-:W2:Y:S04]  /*1d70*/  LDG.E R53, desc[UR16][R34.64] ;  /* 0x0000001022357981 */ /* 0x000ea8000c1e1900 */
[----:B------:R-:W-:Y:S04]  /*1d80*/  STS [R48+UR31], R47 ;  /* 0x0000002f30007988 */ /* 0x000fe8000800081f */
[----:B------:R4:W-:Y:S04]  /*1d90*/  STS [R48+UR34], R49 ;  /* 0x0000003130007988 */ /* 0x0009e80008000822 */
[----:B----4-:R-:W4:Y:S04]  /*1da0*/  LDG.E R49, desc[UR16][R34.64+0x1000] ;  /* 0x0010001022317981 */ /* 0x010f28000c1e1900 */
[----:B---3--:R-:W-:Y:S04]  /*1db0*/  STS.U8 [R52+UR35], R51 ;  /* 0x0000003334007988 */ /* 0x008fe80008000023 */
[----:B--2---:R2:W-:Y:S04]  /*1dc0*/  STS [R32+0x1bc], R53 ;  /* 0x0001bc3520007388 */ /* 0x0045e80000000800 */
[----:B--2---:R-:W2:Y:S01]  /*1dd0*/  LDG.E R53, desc[UR16][R34.64+0x800] ;  /* 0x0008001022357981 */ /* 0x004ea2000c1e1900 */
[----:B------:R-:W-:-:S05]  /*1de0*/  IADD3 R32, P5, PT, R37, R50, RZ ;  /* 0x0000003225207210 */ /* 0x000fca0007fbe0ff */
[----:B------:R-:W-:-:S05]  /*1df0*/  IMAD.X R33, RZ, RZ, R43, P5 ;  /* 0x000000ffff217224 */ /* 0x000fca00028e062b */
[----:B------:R3:W5:Y:S01]  /*1e00*/  LDG.E.U8 R47, desc[UR16][R32.64] ;  /* 0x00000010202f7981 */ /* 0x000762000c1e1100 */
[----:B------:R-:W-:Y:S01]  /*1e10*/  IMAD.SHL.U32 R51, R42, 0x4, RZ ;  /* 0x000000042a337824 */ /* 0x000fe200078e00ff */
[----:B---3--:R-:W-:-:S05]  /*1e20*/  SHF.R.U32.HI R33, RZ, 0x6, R42 ;  /* 0x00000006ff217819 */ /* 0x008fca000001162a */
[----:B------:R-:W-:Y:S01]  /*1e30*/  IMAD R33, R33, 0x190, R45 ;  /* 0x0000019021217824 */ /* 0x000fe200078e022d */
[----:B------:R-:W-:-:S04]  /*1e40*/  SHF.R.U32.HI R45, RZ, 0x3, R42 ;  /* 0x00000003ff2d7819 */ /* 0x000fc8000001162a */
[----:B------:R-:W-:Y:S01]  /*1e50*/  LOP3.LUT R45, R45, 0x7, RZ, 0xc0, !PT ;  /* 0x000000072d2d7812 */ /* 0x000fe200078ec0ff */
[C---:B------:R-:W-:Y:S01]  /*1e60*/  IMAD.WIDE.U32 R34, R39.reuse, 0x4, R30 ;  /* 0x0000000427227825 */ /* 0x040fe200078e001e */
[----:B------:R-:W-:Y:S02]  /*1e70*/  IADD3 R32, P5, PT, R39, R50, RZ ;  /* 0x0000003227207210 */ /* 0x000fe40007fbe0ff */
[----:B------:R-:W-:Y:S01]  /*1e80*/  LOP3.LUT R51, R51, 0x1c, RZ, 0xc0, !PT ;  /* 0x0000001c33337812 */ /* 0x000fe200078ec0ff */
[----:B------:R-:W-:Y:S01]  /*1e90*/  IMAD R45, R45, 0x28, R33 ;  /* 0x000000282d2d7824 */ /* 0x000fe200078e0221 */
[----:B------:R-:W-:-:S03]  /*1ea0*/  IADD3.X R33, PT, PT, RZ, R43, RZ, P5, !PT ;  /* 0x0000002bff217210 */ /* 0x000fc60002ffe4ff */
[----:B------:R-:W-:Y:S02]  /*1eb0*/  IMAD.IADD R45, R45, 0x1, R51 ;  /* 0x000000012d2d7824 */ /* 0x000fe400078e0233 */
[----:B------:R-:W3:Y:S04]  /*1ec0*/  LDG.E R51, desc[UR16][R34.64+0x800] ;  /* 0x0008001022337981 */ /* 0x000ee8000c1e1900 */
[----:B------:R0:W3:Y:S04]  /*1ed0*/  LDG.E.U8 R32, desc[UR16][R32.64] ;  /* 0x0000001020207981 */ /* 0x0000e8000c1e1100 */
[----:B--2---:R-:W-:Y:S04]  /*1ee0*/  STS [R48+UR30], R53 ;  /* 0x0000003530007988 */ /* 0x004fe8000800081e */
[----:B----4-:R2:W-:Y:S04]  /*1ef0*/  STS [R48+UR33], R49 ;  /* 0x0000003130007988 */ /* 0x0105e80008000821 */
[----:B--2---:R-:W2:Y:S04]  /*1f00*/  LDG.E R49, desc[UR16][R34.64] ;  /* 0x0000001022317981 */ /* 0x004ea8000c1e1900 */
[----:B------:R-:W4:Y:S01]  /*1f10*/  LDG.E R35, desc[UR16][R34.64+0x1000] ;  /* 0x0010001022237981 */ /* 0x000f22000c1e1900 */
[----:B0-----:R-:W0:Y:S01]  /*1f20*/  LDC R33, c[0x0][0x360] ;  /* 0x0000d800ff217b82 */ /* 0x001e220000000800 */
[----:B------:R-:W-:-:S02]  /*1f30*/  IADD3 R53, PT, PT, R52, UR25, R11 ;  /* 0x0000001934357c10 */ /* 0x000fc4000fffe00b */
[----:B-----5:R-:W-:Y:S01]  /*1f40*/  STS.U8 [R52+UR36], R47 ;  /* 0x0000002f34007988 */ /* 0x020fe20008000024 */
[C---:B------:R-:W-:Y:S01]  /*1f50*/  LEA R44, R11.reuse, R44, 0x2 ;  /* 0x0000002c0b2c7211 */ /* 0x040fe200078e10ff */
[C---:B------:R-:W-:Y:S02]  /*1f60*/  IMAD R42, R11.reuse, 0x4, R42 ;  /* 0x000000040b2a7824 */ /* 0x040fe400078e022a */
[----:B------:R-:W-:Y:S02]  /*1f70*/  IMAD R46, R11, 0x4, R46 ;  /* 0x000000040b2e7824 */ /* 0x000fe400078e022e */
[----:B0-----:R-:W-:Y:S01]  /*1f80*/  IMAD.WIDE.U32 R30, R33, 0x10, R30 ;  /* 0x00000010211e7825 */ /* 0x001fe200078e001e */
[----:B--2---:R-:W-:Y:S04]  /*1f90*/  STS [R45+0x1bc], R49 ;  /* 0x0001bc312d007388 */ /* 0x004fe80000000800 */
[----:B---3--:R-:W-:Y:S04]  /*1fa0*/  STS [R48+UR29], R51 ;  /* 0x0000003330007988 */ /* 0x008fe8000800081d */
[----:B----4-:R-:W-:Y:S04]  /*1fb0*/  STS [R48+UR32], R35 ;  /* 0x0000002330007988 */ /* 0x010fe80008000820 */
[----:B------:R0:W-:Y:S02]  /*1fc0*/  STS.U8 [R52+UR37], R32 ;  /* 0x0000002034007988 */ /* 0x0001e40008000025 */
[----:B0-----:R-:W-:-:S04]  /*1fd0*/  IADD3 R52, PT, PT, R53, UR25, R11 ;  /* 0x0000001935347c10 */ /* 0x001fc8000fffe00b */
[----:B------:R-:W-:Y:S01]  /*1fe0*/  ISETP.GE.U32.AND P5, PT, R52, 0x200, PT ;  /* 0x000002003400780c */ /* 0x000fe20003fa6070 */
[----:B------:R-:W-:Y:S02]  /*1ff0*/  IMAD.MOV.U32 R51, RZ, RZ, R43 ;  /* 0x000000ffff337224 */ /* 0x000fe400078e002b */
[----:B------:R-:W-:Y:S01]  /*2000*/  IMAD.WIDE.U32 R50, R33, 0x4, R50 ;  /* 0x0000000421327825 */ /* 0x000fe200078e0032 */
[----:B------:R-:W-:-:S03]  /*2010*/  LEA R48, R11, R48, 0x4 ;  /* 0x000000300b307211 */ /* 0x000fc600078e20ff */
[----:B------:R-:W-:-:S06]  /*2020*/  IMAD.MOV.U32 R43, RZ, RZ, R51 ;  /* 0x000000ffff2b7224 */ /* 0x000fcc00078e0033 */
[----:B------:R-:W-:Y:S05]  /*2030*/  @!P5 BRA `(.L_x_95) ;  /* 0xfffffff80074d947 */ /* 0x000fea000383ffff */
.L_x_92:
[----:B------:R-:W-:Y:S01]  /*2040*/  ISETP.GT.U32.AND P5, PT, R21, 0x3f, PT ;  /* 0x0000003f1500780c */ /* 0x000fe20003fa4070 */
[----:B------:R-:W-:Y:S05]  /*2050*/  WARPSYNC.ALL ;  /* 0x0000000000007948 */ /* 0x000fea0003800000 */
[----:B------:R-:W-:Y:S06]  /*2060*/  BAR.SYNC.DEFER_BLOCKING 0x0 ;  /* 0x0000000000007b1d */ /* 0x000fec0000010000 */
[----:B------:R-:W-:Y:S04]  /*2070*/  BSSY.RECONVERGENT B0, `(.L_x_96) ;  /* 0x0000080000007945 */ /* 0x000fe80003800200 */
[----:B------:R-:W-:Y:S05]  /*2080*/  @P5 BRA `(.L_x_97) ;  /* 0x0000000400f85947 */ /* 0x000fea0003800000 */
[----:B--2---:R-:W-:Y:S01]  /*2090*/  IMAD.U32 R31, RZ, RZ, UR24 ;  /* 0x00000018ff1f7e24 */ /* 0x004fe2000f8e00ff */
[----:B------:R-:W-:Y:S01]  /*20a0*/  BSSY.RECONVERGENT B1, `(.L_x_98) ;  /* 0x0000023000017945 */ /* 0x000fe20003800200 */
[----:B------:R-:W-:Y:S02]  /*20b0*/  IMAD.MOV.U32 R33, RZ, RZ, R21 ;  /* 0x000000ffff217224 */ /* 0x000fe400078e0015 */
[----:B01----:R-:W-:Y:S01]  /*20c0*/  IMAD.WIDE.U32 R30, R31, 0x600, R28 ;  /* 0x000006001f1e7825 */ /* 0x003fe200078e001c */
[----:B------:R-:W-:Y:S06]  /*20d0*/  @P1 BRA `(.L_x_99) ;  /* 0x00000000007c1947 */ /* 0x000fec0003800000 */
[C---:B------:R-:W-:Y:S02]  /*20e0*/  LEA R28, P6, R21.reuse, R30, 0x2 ;  /* 0x0000001e151c7211 */ /* 0x040fe400078c10ff */
[----:B------:R-:W-:Y:S02]  /*20f0*/  MOV R32, UR8 ;  /* 0x0000000800207c02 */ /* 0x000fe40008000f00 */
[----:B------:R-:W-:Y:S02]  /*2100*/  LEA.HI.X R29, R21, R31, RZ, 0x2, P6 ;  /* 0x0000001f151d7211 */ /* 0x000fe400030f14ff */
[----:B------:R-:W-:Y:S02]  /*2110*/  ISETP.NE.AND P5, PT, RZ, UR8, PT ;  /* 0x00000008ff007c0c */ /* 0x000fe4000bfa5270 */
[----:B------:R-:W-:-:S11]  /*2120*/  ISETP.GE.AND P6, PT, R32, UR26, PT ;  /* 0x0000001a20007c0c */ /* 0x000fd6000bfc6270 */
[----:B------:R-:W2:Y:S04]  /*2130*/  @P5 LDG.E R32, desc[UR16][R28.64] ;  /* 0x000000101c205981 */ /* 0x000ea8000c1e1900 */
[----:B------:R-:W-:Y:S04]  /*2140*/  @P6 LDS R34, [R15+0x1d8] ;  /* 0x0001d8000f226984 */ /* 0x000fe80000000800 */
[----:B------:R-:W3:Y:S01]  /*2150*/  @!P6 LDG.E R34, desc[UR16][R28.64+0x100] ;  /* 0x000100101c22e981 */ /* 0x000ee2000c1e1900 */
[----:B------:R-:W-:-:S06]  /*2160*/  UISETP.GT.U32.AND UP0, UPT, UR23, UR6, UPT ;  /* 0x000000061700728c */ /* 0x000fcc000bf04070 */
[----:B------:R-:W-:-:S13]  /*2170*/  PLOP3.LUT P6, PT, PT, PT, UP0, 0x80, 0x8 ;  /* 0x000000000008781c */ /* 0x000fda0003fcf008 */
[----:B------:R-:W4:Y:S04]  /*2180*/  @!P6 LDG.E R35, desc[UR16][R28.64+0x200] ;  /* 0x000200101c23e981 */ /* 0x000f28000c1e1900 */
[----:B------:R-:W2:Y:S01]  /*2190*/  @!P5 LDS R32, [R15+0x1bc] ;  /* 0x0001bc000f20d984 */ /* 0x000ea20000000800 */
[----:B------:R-:W-:-:S03]  /*21a0*/  ISETP.GE.AND P5, PT, R36, UR27, PT ;  /* 0x0000001b24007c0c */ /* 0x000fc6000bfa6270 */
[----:B--2---:R-:W-:Y:S04]  /*21b0*/  STS [R15+0x1b8], R32 ;  /* 0x0001b8200f007388 */ /* 0x004fe80000000800 */
[----:B---3--:R-:W-:Y:S06]  /*21c0*/  STS [R15+0x1dc], R34 ;  /* 0x0001dc220f007388 */ /* 0x008fec0000000800 */
[----:B------:R-:W-:Y:S04]  /*21d0*/  @P5 LDS R37, [R16+0x2d4] ;  /* 0x0002d40010255984 */ /* 0x000fe80000000800 */
[----:B------:R-:W4:Y:S04]  /*21e0*/  @P6 LDS R35, [R16+0x1bc] ;  /* 0x0001bc0010236984 */ /* 0x000f280000000800 */
[----:B------:R-:W2:Y:S01]  /*21f0*/  @!P5 LDG.E R37, desc[UR16][R28.64+0x300] ;  /* 0x000300101c25d981 */ /* 0x000ea2000c1e1900 */
[----:B------:R-:W-:-:S02]  /*2200*/  UISETP.GT.U32.AND UP0, UPT, UR20, UR24, UPT ;  /* 0x000000181400728c */ /* 0x000fc4000bf04070 */
[----:B------:R-:W-:-:S04]  /*2210*/  UISETP.GE.AND UP1, UPT, UR7, UR28, UPT ;  /* 0x0000001c0700728c */ /* 0x000fc8000bf26270 */
[----:B------:R-:W-:Y:S02]  /*2220*/  PLOP3.LUT P5, PT, PT, PT, UP0, 0x80, 0x8 ;  /* 0x000000000008781c */ /* 0x000fe40003faf008 */
[----:B------:R-:W-:Y:S01]  /*2230*/  PLOP3.LUT P6, PT, PT, PT, UP1, 0x80, 0x8 ;  /* 0x000000000008781c */ /* 0x000fe20003fcf018 */
[----:B----4-:R-:W-:Y:S10]  /*2240*/  STS [R16+0x194], R35 ;  /* 0x0001942310007388 */ /* 0x010ff40000000800 */
[----:B------:R-:W3:Y:S04]  /*2250*/  @!P5 LDG.E R39, desc[UR16][R28.64+0x400] ;  /* 0x000400101c27d981 */ /* 0x000ee8000c1e1900 */
[----:B--2---:R-:W-:Y:S04]  /*2260*/  STS [R16+0x2fc], R37 ;  /* 0x0002fc2510007388 */ /* 0x004fe80000000800 */
[----:B------:R-:W-:Y:S04]  /*2270*/  @P6 LDS R41, [R14+0xcac] ;  /* 0x000cac000e296984 */ /* 0x000fe80000000800 */
[----:B------:R-:W3:Y:S04]  /*2280*/  @P5 LDS R39, [R14+0x1bc] ;  /* 0x0001bc000e275984 */ /* 0x000ee80000000800 */
[----:B------:R-:W2:Y:S04]  /*2290*/  @!P6 LDG.E R41, desc[UR16][R28.64+0x500] ;  /* 0x000500101c29e981 */ /* 0x000ea8000c1e1900 */
[----:B---3--:R0:W-:Y:S01]  /*22a0*/  STS [R14+0x2c], R39 ;  /* 0x00002c270e007388 */ /* 0x0081e20000000800 */
[----:B------:R-:W-:-:S03]  /*22b0*/  IMAD.MOV.U32 R33, RZ, RZ, R20 ;  /* 0x000000ffff217224 */ /* 0x000fc600078e0014 */
[----:B--2---:R0:W-:Y:S04]  /*22c0*/  STS [R14+0xe3c], R41 ;  /* 0x000e3c290e007388 */ /* 0x0041e80000000800 */
.L_x_99:
[----:B------:R-:W-:Y:S05]  /*22d0*/  BSYNC.RECONVERGENT B1 ;  /* 0x0000000000017941 */ /* 0x000fea0003800200 */
.L_x_98:
[----:B------:R-:W-:Y:S05]  /*22e0*/  @!P2 BRA `(.L_x_97) ;  /* 0x000000040060a947 */ /* 0x000fea0003800000 */
[----:B------:R-:W1:Y:S01]  /*22f0*/  S2UR UR14, SR_CgaCtaId ;  /* 0x00000000000e79c3 */ /* 0x000e620000008800 */
[----:B------:R-:W-:Y:S01]  /*2300*/  UMOV UR13, 0x400 ;  /* 0x00000400000d7882 */ /* 0x000fe20000000000 */
[----:B------:R-:W-:Y:S01]  /*2310*/  ISETP.NE.AND P5, PT, RZ, UR8, PT ;  /* 0x00000008ff007c0c */ /* 0x000fe2000bfa5270 */
[----:B-1----:R-:W-:-:S06]  /*2320*/  ULEA UR13, UR14, UR13, 0x18 ;  /* 0x0000000d0e0d7291 */ /* 0x002fcc000f8ec0ff */
[----:B------:R-:W-:-:S07]  /*2330*/  IMAD.U32 R32, RZ, RZ, UR13 ;  /* 0x0000000dff207e24 */ /* 0x000fce000f8e00ff */
.L_x_100:
[----:B----4-:R-:W-:-:S04]  /*2340*/  MOV R28, UR8 ;  /* 0x00000008001c7c02 */ /* 0x010fc80008000f00 */
[----:B------:R-:W-:Y:S01]  /*2350*/  ISETP.GE.AND P6, PT, R28, UR26, PT ;  /* 0x0000001a1c007c0c */ /* 0x000fe2000bfc6270 */
[----:B------:R-:W-:-:S05]  /*2360*/  IMAD.WIDE.U32 R28, R33, 0x4, R30 ;  /* 0x00000004211c7825 */ /* 0x000fca00078e001e */
[----:B------:R-:W2:Y:S07]  /*2370*/  @P5 LDG.E R34, desc[UR16][R28.64] ;  /* 0x000000101c225981 */ /* 0x000eae000c1e1900 */
[----:B------:R-:W3:Y:S01]  /*2380*/  @!P6 LDG.E R35, desc[UR16][R28.64+0x100] ;  /* 0x000100101c23e981 */ /* 0x000ee2000c1e1900 */
[----:B------:R-:W-:Y:S02]  /*2390*/  LOP3.LUT R45, R33, 0x7, RZ, 0xc0, !PT ;  /* 0x00000007212d7812 */ /* 0x000fe400078ec0ff */
[----:B------:R-:W-:-:S03]  /*23a0*/  SHF.R.U32.HI R43, RZ, 0x3, R33 ;  /* 0x00000003ff2b7819 */ /* 0x000fc60000011621 */
[----:B------:R-:W-:Y:S01]  /*23b0*/  IMAD R32, R45, 0x190, R32 ;  /* 0x000001902d207824 */ /* 0x000fe200078e0220 */
[----:B------:R-:W-:-:S03]  /*23c0*/  UISETP.GT.U32.AND UP1, UPT, UR23, UR6, UPT ;  /* 0x000000061700728c */ /* 0x000fc6000bf24070 */
[----:B------:R-:W-:Y:S01]  /*23d0*/  IMAD R42, R43, 0x28, R32 ;  /* 0x000000282b2a7824 */ /* 0x000fe200078e0220 */
[----:B------:R-:W1:Y:S01]  /*23e0*/  S2UR UR14, SR_CgaCtaId ;  /* 0x00000000000e79c3 */ /* 0x000e620000008800 */
[----:B------:R-:W-:-:S03]  /*23f0*/  UMOV UR13, 0x400 ;  /* 0x00000400000d7882 */ /* 0x000fc60000000000 */
[----:B------:R-:W2:Y:S04]  /*2400*/  @!P5 LDS R34, [R42+0x1bc] ;  /* 0x0001bc002a22d984 */ /* 0x000ea80000000800 */
[----:B------:R-:W3:Y:S01]  /*2410*/  @P6 LDS R35, [R42+0x1d8] ;  /* 0x0001d8002a236984 */ /* 0x000ee20000000800 */
[----:B------:R-:W-:-:S13]  /*2420*/  PLOP3.LUT P6, PT, PT, PT, UP1, 0x80, 0x8 ;  /* 0x000000000008781c */ /* 0x000fda0003fcf018 */
[----:B0-----:R-:W4:Y:S01]  /*2430*/  @!P6 LDG.E R39, desc[UR16][R28.64+0x200] ;  /* 0x000200101c27e981 */ /* 0x001f22000c1e1900 */
[----:B-1----:R-:W-:Y:S01]  /*2440*/  ULEA UR13, UR14, UR13, 0x18 ;  /* 0x0000000d0e0d7291 */ /* 0x002fe2000f8ec0ff */
[----:B------:R-:W-:-:S05]  /*2450*/  PLOP3.LUT P6, PT, PT, PT, UP1, 0x80, 0x8 ;  /* 0x000000000008781c */ /* 0x000fca0003fcf018 */
[----:B------:R-:W-:-:S04]  /*2460*/  IMAD.U32 R32, RZ, RZ, UR13 ;  /* 0x0000000dff207e24 */ /* 0x000fc8000f8e00ff */
[----:B------:R-:W-:-:S04]  /*2470*/  IMAD R37, R43, 0x190, R32 ;  /* 0x000001902b257824 */ /* 0x000fc800078e0220 */
[----:B------:R-:W-:Y:S01]  /*2480*/  IMAD R44, R45, 0x4, R37 ;  /* 0x000000042d2c7824 */ /* 0x000fe200078e0225 */
[----:B--2---:R-:W-:Y:S04]  /*2490*/  STS [R42+0x1b8], R34 ;  /* 0x0001b8222a007388 */ /* 0x004fe80000000800 */
[----:B---3--:R-:W-:Y:S04]  /*24a0*/  STS [R42+0x1dc], R35 ;  /* 0x0001dc232a007388 */ /* 0x008fe80000000800 */
[----:B----4-:R-:W0:Y:S01]  /*24b0*/  @P6 LDS R39, [R44+0x1bc] ;  /* 0x0001bc002c276984 */ /* 0x010e220000000800 */
[----:B------:R-:W-:-:S13]  /*24c0*/  ISETP.GE.AND P6, PT, R36, UR27, PT ;  /* 0x0000001b24007c0c */ /* 0x000fda000bfc6270 */
[----:B------:R-:W2:Y:S01]  /*24d0*/  @!P6 LDG.E R37, desc[UR16][R28.64+0x300] ;  /* 0x000300101c25e981 */ /* 0x000ea2000c1e1900 */
[----:B------:R-:W-:-:S03]  /*24e0*/  UISETP.GT.U32.AND UP2, UPT, UR20, UR24, UPT ;  /* 0x000000181400728c */ /* 0x000fc6000bf44070 */
[----:B------:R-:W2:Y:S03]  /*24f0*/  @P6 LDS R37, [R44+0x2d4] ;  /* 0x0002d4002c256984 */ /* 0x000ea60000000800 */
[----:B------:R-:W-:-:S13]  /*2500*/  PLOP3.LUT P6, PT, PT, PT, UP2, 0x80, 0x8 ;  /* 0x000000000008781c */ /* 0x000fda0003fcf028 */
[----:B------:R-:W3:Y:S01]  /*2510*/  @!P6 LDG.E R41, desc[UR16][R28.64+0x400] ;  /* 0x000400101c29e981 */ /* 0x000ee2000c1e1900 */
[----:B------:R-:W-:Y:S01]  /*2520*/  PLOP3.LUT P6, PT, PT, PT, UP2, 0x80, 0x8 ;  /* 0x000000000008781c */ /* 0x000fe20003fcf028 */
[----:B------:R-:W-:Y:S01]  /*2530*/  IMAD R40, R43, 0x28, R32 ;  /* 0x000000282b287824 */ /* 0x000fe200078e0220 */
[----:B------:R-:W-:-:S04]  /*2540*/  UISETP.GE.AND UP0, UPT, UR7, UR28, UPT ;  /* 0x0000001c0700728c */ /* 0x000fc8000bf06270 */
[----:B------:R-:W-:Y:S01]  /*2550*/  LEA R40, R45, R40, 0x2 ;  /* 0x000000282d287211 */ /* 0x000fe200078e10ff */
[----:B0-----:R-:W-:Y:S04]  /*2560*/  STS [R44+0x194], R39 ;  /* 0x000194272c007388 */ /* 0x001fe80000000800 */
[----:B--2---:R-:W-:Y:S04]  /*2570*/  STS [R44+0x2fc], R37 ;  /* 0x0002fc252c007388 */ /* 0x004fe80000000800 */
[----:B---3--:R-:W0:Y:S01]  /*2580*/  @P6 LDS R41, [R40+0x1bc] ;  /* 0x0001bc0028296984 */ /* 0x008e220000000800 */
[----:B------:R-:W-:-:S13]  /*2590*/  PLOP3.LUT P6, PT, PT, PT, UP0, 0x80, 0x8 ;  /* 0x000000000008781c */ /* 0x000fda0003fcf008 */
[----:B------:R1:W2:Y:S01]  /*25a0*/  @!P6 LDG.E R34, desc[UR16][R28.64+0x500] ;  /* 0x000500101c22e981 */ /* 0x0002a2000c1e1900 */
[----:B------:R-:W-:Y:S01]  /*25b0*/  PLOP3.LUT P6, PT, PT, PT, UP0, 0x80, 0x8 ;  /* 0x000000000008781c */ /* 0x000fe20003fcf008 */
[----:B------:R-:W-:Y:S02]  /*25c0*/  VIADD R43, R33, UR25 ;  /* 0x00000019212b7c36 */ /* 0x000fe40008000000 */
[----:B------:R-:W-:-:S03]  /*25d0*/  IMAD.U32 R33, RZ, RZ, UR8 ;  /* 0x00000008ff217e24 */ /* 0x000fc6000f8e00ff */
[C---:B------:R-:W-:Y:S02]  /*25e0*/  LOP3.LUT R42, R43.reuse, 0x7, RZ, 0xc0, !PT ;  /* 0x000000072b2a7812 */ /* 0x040fe400078ec0ff */
[----:B------:R-:W-:Y:S01]  /*25f0*/  SHF.R.U32.HI R45, RZ, 0x3, R43 ;  /* 0x00000003ff2d7819 */ /* 0x000fe2000001162b */
[----:B-1----:R-:W-:Y:S01]  /*2600*/  IMAD.WIDE.U32 R28, R43, 0x4, R30 ;  /* 0x000000042b1c7825 */ /* 0x002fe200078e001e */
[----:B0-----:R-:W-:Y:S04]  /*2610*/  STS [R40+0x2c], R41 ;  /* 0x00002c2928007388 */ /* 0x001fe80000000800 */
[----:B--2---:R-:W0:Y:S01]  /*2620*/  @P6 LDS R34, [R40+0xcac] ;  /* 0x000cac0028226984 */ /* 0x004e220000000800 */
[----:B------:R-:W-:Y:S01]  /*2630*/  ISETP.GE.AND P6, PT, R33, UR26, PT ;  /* 0x0000001a21007c0c */ /* 0x000fe2000bfc6270 */
[----:B------:R-:W-:-:S04]  /*2640*/  IMAD R33, R42, 0x190, R32 ;  /* 0x000001902a217824 */ /* 0x000fc800078e0220 */
[----:B------:R-:W-:Y:S02]  /*2650*/  IMAD R44, R45, 0x28, R33 ;  /* 0x000000282d2c7824 */ /* 0x000fe400078e0221 */
[----:B------:R-:W2:Y:S04]  /*2660*/  @P5 LDG.E R33, desc[UR16][R28.64] ;  /* 0x000000101c215981 */ /* 0x000ea8000c1e1900 */
[----:B0-----:R-:W-:Y:S04]  /*2670*/  STS [R40+0xe3c], R34 ;  /* 0x000e3c2228007388 */ /* 0x001fe80000000800 */
[----:B------:R-:W-:Y:S04]  /*2680*/  @P6 LDS R35, [R44+0x1d8] ;  /* 0x0001d8002c236984 */ /* 0x000fe80000000800 */
[----:B------:R-:W3:Y:S01]  /*2690*/  @!P6 LDG.E R35, desc[UR16][R28.64+0x100] ;  /* 0x000100101c23e981 */ /* 0x000ee2000c1e1900 */
[----:B------:R-:W-:-:S13]  /*26a0*/  PLOP3.LUT P6, PT, PT, PT, UP1, 0x80, 0x8 ;  /* 0x000000000008781c */ /* 0x000fda0003fcf018 */
[----:B------:R4:W5:Y:S01]  /*26b0*/  @!P6 LDG.E R39, desc[UR16][R28.64+0x200] ;  /* 0x000200101c27e981 */ /* 0x000962000c1e1900 */
[----:B------:R-:W-:Y:S01]  /*26c0*/  PLOP3.LUT P6, PT, PT, PT, UP1, 0x80, 0x8 ;  /* 0x000000000008781c */ /* 0x000fe20003fcf018 */
[----:B------:R-:W-:-:S05]  /*26d0*/  IMAD R37, R45, 0x190, R32 ;  /* 0x000001902d257824 */ /* 0x000fca00078e0220 */
[----:B------:R-:W-:Y:S01]  /*26e0*/  LEA R41, R42, R37, 0x2 ;  /* 0x000000252a297211 */ /* 0x000fe200078e10ff */
[----:B------:R-:W2:Y:S04]  /*26f0*/  @!P5 LDS R33, [R44+0x1bc] ;  /* 0x0001bc002c21d984 */ /* 0x000ea80000000800 */
[----:B--2---:R-:W-:Y:S04]  /*2700*/  STS [R44+0x1b8], R33 ;  /* 0x0001b8212c007388 */ /* 0x004fe80000000800 */
[----:B---3--:R-:W-:Y:S04]  /*2710*/  STS [R44+0x1dc], R35 ;  /* 0x0001dc232c007388 */ /* 0x008fe80000000800 */
[----:B-----5:R-:W0:Y:S01]  /*2720*/  @P6 LDS R39, [R41+0x1bc] ;  /* 0x0001bc0029276984 */ /* 0x020e220000000800 */
[----:B------:R-:W-:-:S13]  /*2730*/  ISETP.GE.AND P6, PT, R36, UR27, PT ;  /* 0x0000001b24007c0c */ /* 0x000fda000bfc6270 */
[----:B------:R-:W1:Y:S04]  /*2740*/  @P6 LDS R34, [R41+0x2d4] ;  /* 0x0002d40029226984 */ /* 0x000e680000000800 */
[----:B------:R-:W1:Y:S01]  /*2750*/  @!P6 LDG.E R34, desc[UR16][R28.64+0x300] ;  /* 0x000300101c22e981 */ /* 0x000e62000c1e1900 */
[----:B------:R-:W-:-:S13]  /*2760*/  PLOP3.LUT P6, PT, PT, PT, UP2, 0x80, 0x8 ;  /* 0x000000000008781c */ /* 0x000fda0003fcf028 */
[----:B------:R4:W2:Y:S01]  /*2770*/  @!P6 LDG.E R40, desc[UR16][R28.64+0x400] ;  /* 0x000400101c28e981 */ /* 0x0008a2000c1e1900 */
[----:B------:R-:W-:Y:S01]  /*2780*/  PLOP3.LUT P6, PT, PT, PT, UP2, 0x80, 0x8 ;  /* 0x000000000008781c */ /* 0x000fe20003fcf028 */
[----:B------:R-:W-:Y:S01]  /*2790*/  IMAD R37, R45, 0x28, R32 ;  /* 0x000000282d257824 */ /* 0x000fe200078e0220 */
[----:B------:R-:W-:-:S03]  /*27a0*/  UISETP.GE.AND UP0, UPT, UR7, UR28, UPT ;  /* 0x0000001c0700728c */ /* 0x000fc6000bf06270 */
[----:B------:R-:W-:Y:S01]  /*27b0*/  IMAD R37, R42, 0x4, R37 ;  /* 0x000000042a257824 */ /* 0x000fe200078e0225 */
[----:B0-----:R-:W-:Y:S04]  /*27c0*/  STS [R41+0x194], R39 ;  /* 0x0001942729007388 */ /* 0x001fe80000000800 */
[----:B-1----:R-:W-:Y:S04]  /*27d0*/  STS [R41+0x2fc], R34 ;  /* 0x0002fc2229007388 */ /* 0x002fe80000000800 */
[----:B--2---:R-:W0:Y:S01]  /*27e0*/  @P6 LDS R40, [R37+0x1bc] ;  /* 0x0001bc0025286984 */ /* 0x004e220000000800 */
[----:B------:R-:W-:-:S13]  /*27f0*/  PLOP3.LUT P6, PT, PT, PT, UP0, 0x80, 0x8 ;  /* 0x000000000008781c */ /* 0x000fda0003fcf008 */
[----:B------:R-:W1:Y:S04]  /*2800*/  @P6 LDS R35, [R37+0xcac] ;  /* 0x000cac0025236984 */ /* 0x000e680000000800 */
[----:B------:R-:W1:Y:S01]  /*2810*/  @!P6 LDG.E R35, desc[UR16][R28.64+0x500] ;  /* 0x000500101c23e981 */ /* 0x000e62000c1e1900 */
[----:B------:R-:W-:-:S03]  /*2820*/  VIADD R33, R43, UR25 ;  /* 0x000000192b217c36 */ /* 0x000fc60008000000 */
[----:B0-----:R4:W-:Y:S02]  /*2830*/  STS [R37+0x2c], R40 ;  /* 0x00002c2825007388 */ /* 0x0019e40000000800 */
[----:B------:R-:W-:Y:S02]  /*2840*/  ISETP.GE.U32.AND P6, PT, R33, 0x40, PT ;  /* 0x000000402100780c */ /* 0x000fe40003fc6070 */
[----:B-1----:R4:W-:Y:S11]  /*2850*/  STS [R37+0xe3c], R35 ;  /* 0x000e3c2325007388 */ /* 0x0029f60000000800 */
[----:B------:R-:W-:Y:S05]  /*2860*/  @!P6 BRA `(.L_x_100) ;  /* 0xfffffff800b4e947 */ /* 0x000fea000383ffff */
.L_x_97:
[----:B------:R-:W-:Y:S05]  /*2870*/  BSYNC.RECONVERGENT B0 ;  /* 0x0000000000007941 */ /* 0x000fea0003800200 */
.L_x_96:
[----:B------:R-:W-:Y:S06]  /*2880*/  BAR.SYNC.DEFER_BLOCKING 0x0 ;  /* 0x0000000000007b1d */ /* 0x000fec0000010000 */
[----:B------:R-:W-:Y:S04]  /*2890*/  BSSY.RECONVERGENT B0, `(.L_x_101) ;  /* 0x0000095000007945 */ /* 0x000fe80003800200 */
[----:B------:R-:W-:Y:S05]  /*28a0*/  @P3 BRA `(.L_x_102) ;  /* 0x00000008004c3947 */ /* 0x000fea0003800000 */
[----:B0---4-:R-:W-:Y:S01]  /*28b0*/  LOP3.LUT R28, R10, 0x1, RZ, 0xc0, !PT ;  /* 0x000000010a1c7812 */ /* 0x011fe200078ec0ff */
[----:B------:R-:W-:Y:S01]  /*28c0*/  BSSY.RECONVERGENT B1, `(.L_x_103) ;  /* 0x0000023000017945 */ /* 0x000fe20003800200 */
[----:B--2---:R-:W-:Y:S02]  /*28d0*/  MOV R33, R21 ;  /* 0x0000001500217202 */ /* 0x004fe40000000f00 */
[----:B------:R-:W-:-:S13]  /*28e0*/  ISETP.NE.U32.AND P3, PT, R28, 0x1, PT ;  /* 0x000000011c00780c */ /* 0x000fda0003f65070 */
[----:B------:R-:W-:Y:S05]  /*28f0*/  @!P3 BRA `(.L_x_104) ;  /* 0x00000000007cb947 */ /* 0x000fea0003800000 */
[----:B------:R-:W0:Y:S01]  /*2900*/  LDS.U8 R32, [R21+UR12] ;  /* 0x0000000c15207984 */ /* 0x000e220008000000 */
[----:B------:R-:W-:Y:S01]  /*2910*/  IMAD.MOV.U32 R33, RZ, RZ, R20 ;  /* 0x000000ffff217224 */ /* 0x000fe200078e0014 */
[----:B0-----:R-:W-:-:S13]  /*2920*/  ISETP.NE.AND P3, PT, R32, 0x3, PT ;  /* 0x000000032000780c */ /* 0x001fda0003f65270 */
[----:B------:R-:W-:Y:S05]  /*2930*/  @!P3 BRA `(.L_x_104) ;  /* 0x00000000006cb947 */ /* 0x000fea0003800000 */
[----:B-1----:R-:W0:Y:S01]  /*2940*/  LDC.64 R28, c[0x0][0x398] ;  /* 0x0000e600ff1c7b82 */ /* 0x002e220000000a00 */
[----:B------:R-:W-:Y:S04]  /*2950*/  LDS R30, [R13+0x1b8] ;  /* 0x0001b8000d1e7984 */ /* 0x000fe80000000800 */
[----:B------:R-:W1:Y:S04]  /*2960*/  LDS R33, [R13+0x1c0] ;  /* 0x0001c0000d217984 */ /* 0x000e680000000800 */
[----:B------:R-:W2:Y:S04]  /*2970*/  LDS R35, [R13+0x194] ;  /* 0x000194000d237984 */ /* 0x000ea80000000800 */
[----:B------:R-:W3:Y:S04]  /*2980*/  LDS R37, [R13+0x1e4] ;  /* 0x0001e4000d257984 */ /* 0x000ee80000000800 */
[----:B------:R-:W4:Y:S04]  /*2990*/  LDS R39, [R13+0x2c] ;  /* 0x00002c000d277984 */ /* 0x000f280000000800 */
[----:B------:R-:W5:Y:S04]  /*29a0*/  LDS R31, [R13+0x1bc] ;  /* 0x0001bc000d1f7984 */ /* 0x000f680000000800 */
[----:B0-----:R-:W5:Y:S04]  /*29b0*/  LDG.E.CONSTANT R34, desc[UR16][R28.64+0x18] ;  /* 0x000018101c227981 */ /* 0x001f68000c1e9900 */
[----:B------:R5:W5:Y:S01]  /*29c0*/  LDG.E.CONSTANT R40, desc[UR16][R28.64+0x1c] ;  /* 0x00001c101c287981 */ /* 0x000b62000c1e9900 */
[----:B------:R-:W-:-:S03]  /*29d0*/  ISETP.NE.AND P3, PT, R32, 0x1, PT ;  /* 0x000000012000780c */ /* 0x000fc60003f65270 */
[----:B------:R-:W0:Y:S04]  /*29e0*/  LDS R41, [R13+0x34c] ;  /* 0x00034c000d297984 */ /* 0x000e280000000800 */
[----:B------:R-:W0:Y:S06]  /*29f0*/  LDS R32, [R17+UR10] ;  /* 0x0000000a11207984 */ /* 0x000e2c0008000800 */
[----:B------:R-:W0:Y:S01]  /*2a00*/  @!P3 LDS R42, [R17+UR11] ;  /* 0x0000000b112ab984 */ /* 0x000e220008000800 */
[----:B-1----:R-:W-:Y:S01]  /*2a10*/  FADD R30, R30, R33 ;  /* 0x000000211e1e7221 */ /* 0x002fe20000000000 */
[----:B------:R-:W-:-:S03]  /*2a20*/  IMAD.MOV.U32 R33, RZ, RZ, R20 ;  /* 0x000000ffff217224 */ /* 0x000fc600078e0014 */
[----:B--2---:R-:W-:-:S04]  /*2a30*/  FADD R30, R30, R35 ;  /* 0x000000231e1e7221 */ /* 0x004fc80000000000 */
[----:B---3--:R-:W-:-:S04]  /*2a40*/  FADD R30, R30, R37 ;  /* 0x000000251e1e7221 */ /* 0x008fc80000000000 */
[----:B----4-:R-:W-:Y:S01]  /*2a50*/  FADD R30, R30, R39 ;  /* 0x000000271e1e7221 */ /* 0x010fe20000000000 */
[----:B-----5:R-:W-:Y:S01]  /*2a60*/  FADD R29, R31, R31 ;  /* 0x0000001f1f1d7221 */ /* 0x020fe20000000000 */
[----:B------:R2:W-:Y:S02]  /*2a70*/  STG.E desc[UR16][R22.64+0x800], R31 ;  /* 0x0008001f16007986 */ /* 0x0005e4000c101910 */
[----:B0-----:R-:W-:Y:S01]  /*2a80*/  FADD R30, R30, R41 ;  /* 0x000000291e1e7221 */ /* 0x001fe20000000000 */
[----:B------:R-:W-:-:S03]  /*2a90*/  FADD R29, -R32, R29 ;  /* 0x0000001d201d7221 */ /* 0x000fc60000000100 */
[----:B------:R-:W-:-:S04]  /*2aa0*/  FFMA R30, R31, -6, R30 ;  /* 0xc0c000001f1e7823 */ /* 0x000fc8000000001e */
[----:B------:R-:W-:-:S04]  /*2ab0*/  FFMA R29, R30, R34, R29 ;  /* 0x000000221e1d7223 */ /* 0x000fc8000000001d */
[----:B------:R-:W-:-:S04]  /*2ac0*/  FMUL R29, R29, R40 ;  /* 0x000000281d1d7220 */ /* 0x000fc80000400000 */
[----:B------:R-:W-:-:S05]  /*2ad0*/  @!P3 FMUL R29, R29, R42 ;  /* 0x0000002a1d1db220 */ /* 0x000fca0000400000 */
[----:B------:R2:W-:Y:S02]  /*2ae0*/  STG.E desc[UR16][R22.64], R29 ;  /* 0x0000001d16007986 */ /* 0x0005e4000c101910 */
.L_x_104:
[----:B------:R-:W-:Y:S05]  /*2af0*/  BSYNC.RECONVERGENT B1 ;  /* 0x0000000000017941 */ /* 0x000fea0003800200 */
.L_x_103:
[----:B------:R-:W-:Y:S05]  /*2b00*/  @!P4 BRA `(.L_x_102) ;  /* 0x0000000400b4c947 */ /* 0x000fea0003800000 */
[----:B-12---:R-:W0:Y:S01]  /*2b10*/  S2R R29, SR_CgaCtaId ;  /* 0x00000000001d7919 */ /* 0x006e220000008800 */
[----:B------:R-:W-:-:S04]  /*2b20*/  MOV R28, 0x400 ;  /* 0x00000400001c7802 */ /* 0x000fc80000000f00 */
[----:B------:R-:W-:-:S04]  /*2b30*/  IADD3 R28, PT, PT, R28, 0x1fa0, RZ ;  /* 0x00001fa01c1c7810 */ /* 0x000fc80007ffe0ff */
[----:B0-----:R-:W-:-:S07]  /*2b40*/  LEA R30, R29, R28, 0x18 ;  /* 0x0000001c1d1e7211 */ /* 0x001fce00078ec0ff */
.L_x_109:
[----:B01----:R-:W-:Y:S01]  /*2b50*/  IMAD.IADD R28, R30, 0x1, R33 ;  /* 0x000000011e1c7824 */ /* 0x003fe200078e0221 */
[----:B------:R-:W-:Y:S04]  /*2b60*/  BSSY.RECONVERGENT B1, `(.L_x_105) ;  /* 0x0000033000017945 */ /* 0x000fe80003800200 */
[----:B------:R-:W0:Y:S04]  /*2b70*/  LDS.U8 R45, [R28] ;  /* 0x000000001c2d7984 */ /* 0x000e280000000000 */
[----:B------:R-:W1:Y:S01]  /*2b80*/  LDS.U8 R31, [R28+UR25] ;  /* 0x000000191c1f7984 */ /* 0x000e620008000000 */
[----:B0-----:R-:W-:-:S02]  /*2b90*/  ISETP.NE.AND P3, PT, R45, 0x3, PT ;  /* 0x000000032d00780c */ /* 0x001fc40003f65270 */
[----:B-1----:R-:W-:-:S11]  /*2ba0*/  ISETP.NE.AND P5, PT, R31, 0x3, PT ;  /* 0x000000031f00780c */ /* 0x002fd60003fa5270 */
[----:B------:R-:W-:Y:S05]  /*2bb0*/  @!P3 BRA `(.L_x_106) ;  /* 0x0000000000b4b947 */ /* 0x000fea0003800000 */
[----:B------:R-:W0:Y:S02]  /*2bc0*/  LDC.64 R28, c[0x0][0x398] ;  /* 0x0000e600ff1c7b82 */ /* 0x000e240000000a00 */
[----:B0-----:R-:W2:Y:S04]  /*2bd0*/  LDG.E.CONSTANT R32, desc[UR16][R28.64+0x18] ;  /* 0x000018101c207981 */ /* 0x001ea8000c1e9900 */
[----:B------:R0:W3:Y:S01]  /*2be0*/  LDG.E.CONSTANT R34, desc[UR16][R28.64+0x1c] ;  /* 0x00001c101c227981 */ /* 0x0000e2000c1e9900 */
[----:B------:R-:W-:Y:S02]  /*2bf0*/  MOV R40, 0x400 ;  /* 0x0000040000287802 */ /* 0x000fe40000000f00 */
[--C-:B------:R-:W-:Y:S01]  /*2c00*/  SHF.R.U32.HI R39, RZ, 0x6, R33.reuse ;  /* 0x00000006ff277819 */ /* 0x100fe20000011621 */
[----:B------:R-:W1:Y:S01]  /*2c10*/  S2R R37, SR_CgaCtaId ;  /* 0x0000000000257919 */ /* 0x000e620000008800 */
[----:B------:R-:W-:-:S02]  /*2c20*/  SHF.R.U32.HI R35, RZ, 0x3, R33 ;  /* 0x00000003ff237819 */ /* 0x000fc40000011621 */
[----:B------:R-:W-:Y:S02]  /*2c30*/  ISETP.NE.AND P3, PT, R45, 0x1, PT ;  /* 0x000000012d00780c */ /* 0x000fe40003f65270 */
[----:B------:R-:W-:Y:S01]  /*2c40*/  LOP3.LUT R35, R35, 0x7, RZ, 0xc0, !PT ;  /* 0x0000000723237812 */ /* 0x000fe200078ec0ff */
[----:B0-----:R-:W-:Y:S01]  /*2c50*/  VIADD R28, R40, 0xfa0 ;  /* 0x00000fa0281c7836 */ /* 0x001fe20000000000 */
[----:B-1----:R-:W-:-:S04]  /*2c60*/  LEA R42, R37, R40, 0x18 ;  /* 0x00000028252a7211 */ /* 0x002fc800078ec0ff */
[----:B------:R-:W-:-:S05]  /*2c70*/  LEA R46, R37, R28, 0x18 ;  /* 0x0000001c252e7211 */ /* 0x000fca00078ec0ff */
[----:B------:R-:W-:Y:S01]  /*2c80*/  @!P3 IADD3 R40, PT, PT, R40, 0x17a0, RZ ;  /* 0x000017a02828b810 */ /* 0x000fe20007ffe0ff */
[----:B------:R-:W-:Y:S02]  /*2c90*/  IMAD R42, R39, 0x190, R42 ;  /* 0x00000190272a7824 */ /* 0x000fe400078e022a */
[----:B------:R-:W-:Y:S01]  /*2ca0*/  IMAD.SHL.U32 R39, R33, 0x4, RZ ;  /* 0x0000000421277824 */ /* 0x000fe200078e00ff */
[----:B------:R-:W-:Y:S01]  /*2cb0*/  @!P3 LEA R40, R37, R40, 0x18 ;  /* 0x000000282528b211 */ /* 0x000fe200078ec0ff */
[----:B------:R-:W-:Y:S02]  /*2cc0*/  IMAD R35, R35, 0x28, R42 ;  /* 0x0000002823237824 */ /* 0x000fe400078e022a */
[----:B------:R-:W-:Y:S01]  /*2cd0*/  IMAD.IADD R45, R46, 0x1, R39 ;  /* 0x000000012e2d7824 */ /* 0x000fe200078e0227 */
[----:B------:R-:W-:Y:S01]  /*2ce0*/  LOP3.LUT R42, R39, 0x1c, RZ, 0xc0, !PT ;  /* 0x0000001c272a7812 */ /* 0x000fe200078ec0ff */
[----:B------:R-:W-:-:S03]  /*2cf0*/  @!P3 IMAD R37, R33, 0x4, R40 ;  /* 0x000000042125b824 */ /* 0x000fc600078e0228 */
[----:B------:R-:W-:Y:S01]  /*2d00*/  IADD3 R44, PT, PT, R35, R42, RZ ;  /* 0x0000002a232c7210 */ /* 0x000fe20007ffe0ff */
[----:B------:R-:W-:Y:S04]  /*2d10*/  LDS R45, [R45] ;  /* 0x000000002d2d7984 */ /* 0x000fe80000000800 */
[----:B------:R-:W-:Y:S04]  /*2d20*/  LDS R42, [R44+0x1b8] ;  /* 0x0001b8002c2a7984 */ /* 0x000fe80000000800 */
[----:B------:R-:W0:Y:S04]  /*2d30*/  LDS R43, [R44+0x1c0] ;  /* 0x0001c0002c2b7984 */ /* 0x000e280000000800 */
[----:B------:R-:W1:Y:S04]  /*2d40*/  LDS R41, [R44+0x194] ;  /* 0x000194002c297984 */ /* 0x000e680000000800 */
[----:B------:R-:W4:Y:S04]  /*2d50*/  LDS R29, [R44+0x1e4] ;  /* 0x0001e4002c1d7984 */ /* 0x000f280000000800 */
[----:B------:R-:W5:Y:S04]  /*2d60*/  LDS R28, [R44+0x2c] ;  /* 0x00002c002c1c7984 */ /* 0x000f680000000800 */
[----:B------:R-:W5:Y:S04]  /*2d70*/  LDS R35, [R44+0x1bc] ;  /* 0x0001bc002c237984 */ /* 0x000f680000000800 */
[----:B------:R-:W5:Y:S04]  /*2d80*/  LDS R39, [R44+0x34c] ;  /* 0x00034c002c277984 */ /* 0x000f680000000800 */
[----:B------:R-:W3:Y:S01]  /*2d90*/  @!P3 LDS R37, [R37] ;  /* 0x000000002525b984 */ /* 0x000ee20000000800 */
[----:B0-----:R-:W-:-:S04]  /*2da0*/  FADD R42, R42, R43 ;  /* 0x0000002b2a2a7221 */ /* 0x001fc80000000000 */
[----:B-1----:R-:W-:-:S04]  /*2db0*/  FADD R42, R42, R41 ;  /* 0x000000292a2a7221 */ /* 0x002fc80000000000 */
[----:B----4-:R-:W-:-:S04]  /*2dc0*/  FADD R29, R42, R29 ;  /* 0x0000001d2a1d7221 */ /* 0x010fc80000000000 */
[----:B-----5:R-:W-:Y:S01]  /*2dd0*/  FADD R28, R29, R28 ;  /* 0x0000001c1d1c7221 */ /* 0x020fe20000000000 */
[----:B------:R-:W-:-:S03]  /*2de0*/  FADD R40, R35, R35 ;  /* 0x0000002323287221 */ /* 0x000fc60000000000 */
[----:B------:R-:W-:Y:S01]  /*2df0*/  FADD R28, R28, R39 ;  /* 0x000000271c1c7221 */ /* 0x000fe20000000000 */
[----:B------:R-:W-:-:S03]  /*2e00*/  FADD R39, -R45, R40 ;  /* 0x000000282d277221 */ /* 0x000fc60000000100 */
[----:B------:R-:W-:Y:S01]  /*2e10*/  FFMA R29, R35, -6, R28 ;  /* 0xc0c00000231d7823 */ /* 0x000fe2000000001c */
[----:B------:R-:W-:-:S03]  /*2e20*/  IMAD.MOV.U32 R28, RZ, RZ, 0x4 ;  /* 0x00000004ff1c7424 */ /* 0x000fc600078e00ff */
[----:B--2---:R-:W-:-:S04]  /*2e30*/  FFMA R29, R32, R29, R39 ;  /* 0x0000001d201d7223 */ /* 0x004fc80000000027 */
[----:B---3--:R-:W-:Y:S01]  /*2e40*/  FMUL R34, R34, R29 ;  /* 0x0000001d22227220 */ /* 0x008fe20000400000 */
[----:B------:R-:W-:-:S04]  /*2e50*/  IMAD.WIDE.U32 R28, R33, R28, UR4 ;  /* 0x00000004211c7e25 */ /* 0x000fc8000f8e001c */
[----:B------:R-:W-:Y:S01]  /*2e60*/  @!P3 FMUL R34, R34, R37 ;  /* 0x000000252222b220 */ /* 0x000fe20000400000 */
[----:B------:R0:W-:Y:S04]  /*2e70*/  STG.E desc[UR16][R28.64+0x800], R35 ;  /* 0x000800231c007986 */ /* 0x0001e8000c101910 */
[----:B------:R0:W-:Y:S02]  /*2e80*/  STG.E desc[UR16][R28.64], R34 ;  /* 0x000000221c007986 */ /* 0x0001e4000c101910 */
.L_x_106:
[----:B------:R-:W-:Y:S05]  /*2e90*/  BSYNC.RECONVERGENT B1 ;  /* 0x0000000000017941 */ /* 0x000fea0003800200 */
.L_x_105:
[----:B------:R-:W-:Y:S01]  /*2ea0*/  BSSY.RECONVERGENT B1, `(.L_x_107) ;  /* 0x0000030000017945 */ /* 0x000fe20003800200 */
[----:B------:R-:W-:-:S03]  /*2eb0*/  IADD3 R33, PT, PT, R33, UR25, RZ ;  /* 0x0000001921217c10 */ /* 0x000fc6000fffe0ff */
[----:B------:R-:W-:Y:S05]  /*2ec0*/  @!P5 BRA `(.L_x_108) ;  /* 0x0000000000b4d947 */ /* 0x000fea0003800000 */
[----:B0-----:R-:W0:Y:S02]  /*2ed0*/  LDC.64 R28, c[0x0][0x398] ;  /* 0x0000e600ff1c7b82 */ /* 0x001e240000000a00 */
[----:B0-----:R-:W2:Y:S04]  /*2ee0*/  LDG.E.CONSTANT R32, desc[UR16][R28.64+0x18] ;  /* 0x000018101c207981 */ /* 0x001ea8000c1e9900 */
[----:B------:R0:W3:Y:S01]  /*2ef0*/  LDG.E.CONSTANT R34, desc[UR16][R28.64+0x1c] ;  /* 0x00001c101c227981 */ /* 0x0000e2000c1e9900 */
[----:B------:R-:W-:Y:S02]  /*2f00*/  MOV R40, 0x400 ;  /* 0x0000040000287802 */ /* 0x000fe40000000f00 */
[--C-:B------:R-:W-:Y:S01]  /*2f10*/  SHF.R.U32.HI R39, RZ, 0x6, R33.reuse ;  /* 0x00000006ff277819 */ /* 0x100fe20000011621 */
[----:B------:R-:W1:Y:S01]  /*2f20*/  S2R R35, SR_CgaCtaId ;  /* 0x0000000000237919 */ /* 0x000e620000008800 */
[----:B------:R-:W-:-:S02]  /*2f30*/  SHF.R.U32.HI R37, RZ, 0x3, R33 ;  /* 0x00000003ff257819 */ /* 0x000fc40000011621 */
[----:B------:R-:W-:Y:S02]  /*2f40*/  ISETP.NE.AND P3, PT, R31, 0x1, PT ;  /* 0x000000011f00780c */ /* 0x000fe40003f65270 */
[----:B------:R-:W-:Y:S02]  /*2f50*/  LOP3.LUT R37, R37, 0x7, RZ, 0xc0, !PT ;  /* 0x0000000725257812 */ /* 0x000fe400078ec0ff */
[----:B0-----:R-:W-:Y:S02]  /*2f60*/  IADD3 R28, PT, PT, R40, 0xfa0, RZ ;  /* 0x00000fa0281c7810 */ /* 0x001fe40007ffe0ff */
[----:B-1----:R-:W-:-:S07]  /*2f70*/  LEA R42, R35, R40, 0x18 ;  /* 0x00000028232a7211 */ /* 0x002fce00078ec0ff */
[----:B------:R-:W-:Y:S01]  /*2f80*/  @!P3 VIADD R40, R40, 0x17a0 ;  /* 0x000017a02828b836 */ /* 0x000fe20000000000 */
[----:B------:R-:W-:Y:S01]  /*2f90*/  LEA R46, R35, R28, 0x18 ;  /* 0x0000001c232e7211 */ /* 0x000fe200078ec0ff */
[----:B------:R-:W-:-:S03]  /*2fa0*/  IMAD R42, R39, 0x190, R42 ;  /* 0x00000190272a7824 */ /* 0x000fc600078e022a */
[----:B------:R-:W-:Y:S01]  /*2fb0*/  @!P3 LEA R40, R35, R40, 0x18 ;  /* 0x000000282328b211 */ /* 0x000fe200078ec0ff */
[----:B------:R-:W-:Y:S02]  /*2fc0*/  IMAD.SHL.U32 R39, R33, 0x4, RZ ;  /* 0x0000000421277824 */ /* 0x000fe400078e00ff */
[----:B------:R-:W-:Y:S01]  /*2fd0*/  IMAD R37, R37, 0x28, R42 ;  /* 0x0000002825257824 */ /* 0x000fe200078e022a */
[----:B------:R-:W-:Y:S01]  /*2fe0*/  @!P3 LEA R35, R33, R40, 0x2 ;  /* 0x000000282123b211 */ /* 0x000fe200078e10ff */
[----:B------:R-:W-:Y:S01]  /*2ff0*/  IMAD.IADD R43, R46, 0x1, R39 ;  /* 0x000000012e2b7824 */ /* 0x000fe200078e0227 */
[----:B------:R-:W-:-:S04]  /*3000*/  LOP3.LUT R42, R39, 0x1c, RZ, 0xc0, !PT ;  /* 0x0000001c272a7812 */ /* 0x000fc800078ec0ff */
[----:B------:R-:W-:Y:S01]  /*3010*/  @!P3 LDS R35, [R35] ;  /* 0x000000002323b984 */ /* 0x000fe20000000800 */
[----:B------:R-:W-:-:S03]  /*3020*/  IMAD.IADD R42, R37, 0x1, R42 ;  /* 0x00000001252a7824 */ /* 0x000fc600078e022a */
[----:B------:R-:W-:Y:S04]  /*3030*/  LDS R43, [R43] ;  /* 0x000000002b2b7984 */ /* 0x000fe80000000800 */
[----:B------:R-:W-:Y:S04]  /*3040*/  LDS R41, [R42+0x1b8] ;  /* 0x0001b8002a297984 */ /* 0x000fe80000000800 */
[----:B------:R-:W0:Y:S04]  /*3050*/  LDS R44, [R42+0x1c0] ;  /* 0x0001c0002a2c7984 */ /* 0x000e280000000800 */
[----:B------:R-:W1:Y:S04]  /*3060*/  LDS R37, [R42+0x194] ;  /* 0x000194002a257984 */ /* 0x000e680000000800 */
[----:B------:R-:W4:Y:S04]  /*3070*/  LDS R29, [R42+0x1e4] ;  /* 0x0001e4002a1d7984 */ /* 0x000f280000000800 */
[----:B------:R-:W5:Y:S04]  /*3080*/  LDS R28, [R42+0x2c] ;  /* 0x00002c002a1c7984 */ /* 0x000f680000000800 */
[----:B------:R-:W5:Y:S04]  /*3090*/  LDS R31, [R42+0x1bc] ;  /* 0x0001bc002a1f7984 */ /* 0x000f680000000800 */
[----:B------:R-:W5:Y:S01]  /*30a0*/  LDS R39, [R42+0x34c] ;  /* 0x00034c002a277984 */ /* 0x000f620000000800 */
        /* <DEDUP_REMOVED lines=15> */
.L_x_108:
[----:B------:R-:W-:Y:S05]  /*31a0*/  BSYNC.RECONVERGENT B1 ;  /* 0x0000000000017941 */ /* 0x000fea0003800200 */
.L_x_107:
[----:B------:R-:W-:-:S05]  /*31b0*/  VIADD R33, R33, UR25 ;  /* 0x0000001921217c36 */ /* 0x000fca0008000000 */
[----:B------:R-:W-:-:S13]  /*31c0*/  ISETP.GE.U32.AND P3, PT, R33, 0x200, PT ;  /* 0x000002002100780c */ /* 0x000fda0003f66070 */
[----:B------:R-:W-:Y:S05]  /*31d0*/  @!P3 BRA `(.L_x_109) ;  /* 0xfffffff8005cb947 */ /* 0x000fea000383ffff */
.L_x_102:
[----:B------:R-:W-:Y:S05]  /*31e0*/  BSYNC.RECONVERGENT B0 ;  /* 0x0000000000007941 */ /* 0x000fea0003800200 */
.L_x_101:
[----:B------:R-:W-:Y:S06]  /*31f0*/  BAR.SYNC.DEFER_BLOCKING 0x0 ;  /* 0x0000000000007b1d */ /* 0x000fec0000010000 */
[----:B------:R-:W-:Y:S04]  /*3200*/  BSSY B0, `(.L_x_110) ;  /* 0x000001b000007945 */ /* 0x000fe80003800000 */
[----:B------:R-:W-:Y:S05]  /*3210*/  @P0 BRA `(.L_x_111) ;  /* 0x0000000000640947 */ /* 0x000fea0003800000 */
[----:B012-4-:R-:W0:Y:S01]  /*3220*/  S2R R29, SR_LANEID ;  /* 0x00000000001d7919 */ /* 0x017e220000000000 */
[----:B------:R-:W-:Y:S01]  /*3230*/  VOTEU.ANY UR13, UPT, PT ;  /* 0x00000000000d7886 */ /* 0x000fe200038e0100 */
[----:B------:R-:W-:Y:S01]  /*3240*/  MOV R28, UR18 ;  /* 0x00000012001c7c02 */ /* 0x000fe20008000f00 */
[----:B------:R-:W-:Y:S08]  /*3250*/  FLO.U32 R32, UR13 ;  /* 0x0000000d00207d00 */ /* 0x000ff000080e0000 */
[----:B------:R-:W1:Y:S02]  /*3260*/  POPC R30, UR13 ;  /* 0x0000000d001e7d09 */ /* 0x000e640008000000 */
[----:B-1----:R-:W-:Y:S01]  /*3270*/  IMAD R31, R30, UR9, RZ ;  /* 0x000000091e1f7c24 */ /* 0x002fe2000f8e02ff */
[----:B0-----:R-:W-:Y:S01]  /*3280*/  ISETP.EQ.U32.AND P3, PT, R32, R29, PT ;  /* 0x0000001d2000720c */ /* 0x001fe20003f62070 */
[----:B------:R-:W-:-:S12]  /*3290*/  IMAD.U32 R29, RZ, RZ, UR19 ;  /* 0x00000013ff1d7e24 */ /* 0x000fd8000f8e00ff */
        /* <DEDUP_REMOVED lines=9> */
.L_x_112:
[----:B------:R-:W-:Y:S01]  /*3330*/  MOV R29, UR19 ;  /* 0x00000013001d7c02 */ /* 0x000fe20008000f00 */
[----:B------:R-:W-:-:S05]  /*3340*/  IMAD.U32 R28, RZ, RZ, UR18 ;  /* 0x00000012ff1c7e24 */ /* 0x000fca000f8e00ff */
[----:B------:R-:W2:Y:S04]  /*3350*/  LD.E.STRONG.GPU R29, desc[UR16][R28.64+0x4] ;  /* 0x000004101c1d7980 */ /* 0x000ea8000c10f900 */
[----:B--2---:R-:W-:Y:S01]  /*3360*/  CCTL.IVALL ;  /* 0x00000000ff00798f */ /* 0x004fe20002000000 */
[----:B------:R-:W-:Y:S05]  /*3370*/  YIELD ;  /* 0x0000000000007946 */ /* 0x000fea0003800000 */
[----:B------:R-:W-:-:S04]  /*3380*/  LOP3.LUT R31, R29, R30, RZ, 0x3c, !PT ;  /* 0x0000001e1d1f7212 */ /* 0x000fc800078e3cff */
[----:B------:R-:W-:-:S13]  /*3390*/  ISETP.GT.AND P3, PT, R31, -0x1, PT ;  /* 0xffffffff1f00780c */ /* 0x000fda0003f64270 */
[----:B------:R-:W-:Y:S05]  /*33a0*/  @P3 BRA `(.L_x_112) ;  /* 0xfffffffc00e03947 */ /* 0x000fea000383ffff */
.L_x_111:
[----:B------:R-:W-:Y:S05]  /*33b0*/  BSYNC B0 ;  /* 0x0000000000007941 */ /* 0x000fea0003800000 */
.L_x_110:
[----:B------:R-:W-:-:S03]  /*33c0*/  UMOV UR13, 0xffffffff ;  /* 0xffffffff000d7882 */ /* 0x000fc60000000000 */
[----:B------:R-:W-:Y:S05]  /*33d0*/  BRA.DIV UR13, `(.L_x_113) ;  /* 0x000000020d787947 */ /* 0x000fea000b800000 */
[----:B------:R-:W-:Y:S06]  /*33e0*/  BAR.SYNC.DEFER_BLOCKING 0x0 ;  /* 0x0000000000007b1d */ /* 0x000fec0000010000 */
.L_x_123:
[----:B------:R-:W-:-:S05]  /*33f0*/  VIADD R9, R9, 0x1 ;  /* 0x0000000109097836 */ /* 0x000fca0000000000 */
[----:B------:R-:W-:-:S13]  /*3400*/  ISETP.GE.U32.AND P3, PT, R9, R38, PT ;  /* 0x000000260900720c */ /* 0x000fda0003f66070 */
[----:B------:R-:W-:Y:S05]  /*3410*/  @!P3 BRA `(.L_x_114) ;  /* 0xffffffd8003cb947 */ /* 0x000fea000383ffff */
[----:B------:R-:W-:Y:S05]  /*3420*/  EXIT ;  /* 0x000000000000794d */ /* 0x000fea0003800000 */
.L_x_86:
[----:B------:R-:W-:Y:S05]  /*3430*/  BPT.TRAP 0x1 ;  /* 0x000000040000795c */ /* 0x000fea0000300000 */
.L_x_87:
[----:B------:R-:W-:Y:S01]  /*3440*/  HFMA2 R32, -RZ, RZ, 0, 0 ;  /* 0x00000000ff207431 */ /* 0x000fe200000001ff */
[----:B------:R-:W-:Y:S01]  /*3450*/  BSSY B0, `(.L_x_115) ;  /* 0x0000009000007945 */ /* 0x000fe20003800000 */
[----:B--2---:R-:W-:Y:S02]  /*3460*/  IMAD.MOV.U32 R31, RZ, RZ, 0x0 ;  /* 0x00000000ff1f7424 */ /* 0x004fe400078e00ff */
[----:B------:R-:W-:-:S07]  /*3470*/  IMAD.MOV.U32 R30, RZ, RZ, -0x1 ;  /* 0xffffffffff1e7424 */ /* 0x000fce00078e00ff */
[----:B01----:R-:W-:Y:S05]  /*3480*/  WARPSYNC.COLLECTIVE.ALL `(.L_x_116) ;  /* 0x0000000000147948 */ /* 0x003fea0003c00000 */
[----:B------:R-:W-:-:S04]  /*3490*/  SHF.L.U32 R32, R32, 0x10, RZ ;  /* 0x0000001020207819 */ /* 0x000fc800000006ff */
[----:B------:R-:W-:-:S05]  /*34a0*/  LOP3.LUT R32, R32, 0xf, R31, 0xf8, !PT ;  /* 0x0000000f20207812 */ /* 0x000fca00078ef81f */
[----:B------:R2:W-:Y:S02]  /*34b0*/  BAR.SYNC.DEFER_BLOCKING R32, R32 ;  /* 0x000000200000731d */ /* 0x0005e40000010000 */
[----:B--2---:R-:W-:-:S04]  /*34c0*/  SHF.R.U32 R32, R32, 0x10, RZ ;  /* 0x0000001020207819 */ /* 0x004fc800000016ff */
[----:B01----:R-:W-:Y:S05]  /*34d0*/  ENDCOLLECTIVE ;  /* 0x000000000000791b */ /* 0x003fea0003800000 */
.L_x_116:
[----:B------:R-:W-:Y:S05]  /*34e0*/  BSYNC B0 ;  /* 0x0000000000007941 */ /* 0x000fea0003800000 */
.L_x_115:
[----:B------:R-:W-:Y:S05]  /*34f0*/  BRA `(.L_x_117) ;  /* 0xffffffdc00d07947 */ /* 0x000fea000383ffff */
.L_x_91:
[----:B------:R-:W-:Y:S01]  /*3500*/  BSSY B0, `(.L_x_118) ;  /* 0x000000a000007945 */ /* 0x000fe20003800000 */
[----:B--2---:R-:W-:Y:S01]  /*3510*/  IMAD.MOV.U32 R31, RZ, RZ, 0x0 ;  /* 0x00000000ff1f7424 */ /* 0x004fe200078e00ff */
[----:B------:R-:W-:Y:S01]  /*3520*/  MOV R32, 0x0 ;  /* 0x0000000000207802 */ /* 0x000fe20000000f00 */
[----:B------:R-:W-:-:S07]  /*3530*/  IMAD.MOV.U32 R30, RZ, RZ, -0x1 ;  /* 0xffffffffff1e7424 */ /* 0x000fce00078e00ff */
[----:B01----:R-:W-:Y:S05]  /*3540*/  WARPSYNC.COLLECTIVE.ALL `(.L_x_119) ;  /* 0x0000000000147948 */ /* 0x003fea0003c00000 */
[----:B------:R-:W-:-:S04]  /*3550*/  SHF.L.U32 R32, R32, 0x10, RZ ;  /* 0x0000001020207819 */ /* 0x000fc800000006ff */
[----:B------:R-:W-:-:S05]  /*3560*/  LOP3.LUT R32, R32, 0xf, R31, 0xf8, !PT ;  /* 0x0000000f20207812 */ /* 0x000fca00078ef81f */
[----:B------:R2:W-:Y:S02]  /*3570*/  BAR.SYNC.DEFER_BLOCKING R32, R32 ;  /* 0x000000200000731d */ /* 0x0005e40000010000 */
[----:B--2---:R-:W-:-:S04]  /*3580*/  SHF.R.U32 R32, R32, 0x10, RZ ;  /* 0x0000001020207819 */ /* 0x004fc800000016ff */
[----:B01----:R-:W-:Y:S05]  /*3590*/  ENDCOLLECTIVE ;  /* 0x000000000000791b */ /* 0x003fea0003800000 */
.L_x_119:
[----:B------:R-:W-:Y:S05]  /*35a0*/  BSYNC B0 ;  /* 0x0000000000007941 */ /* 0x000fea0003800000 */
.L_x_118:
[----:B------:R-:W-:Y:S05]  /*35b0*/  BRA `(.L_x_120) ;  /* 0xffffffe000207947 */ /* 0x000fea000383ffff */
.L_x_113:
[----:B--2---:R-:W-:Y:S01]  /*35c0*/  HFMA2 R32, -RZ, RZ, 0, 0 ;  /* 0x00000000ff207431 */ /* 0x004fe200000001ff */
[----:B------:R-:W-:Y:S01]  /*35d0*/  BSSY B0, `(.L_x_121) ;  /* 0x0000009000007945 */ /* 0x000fe20003800000 */
[----:B-1----:R-:W-:Y:S02]  /*35e0*/  IMAD.MOV.U32 R31, RZ, RZ, 0x0 ;  /* 0x00000000ff1f7424 */ /* 0x002fe400078e00ff */
[----:B------:R-:W-:-:S07]  /*35f0*/  IMAD.MOV.U32 R30, RZ, RZ, -0x1 ;  /* 0xffffffffff1e7424 */ /* 0x000fce00078e00ff */
[----:B0---4-:R-:W-:Y:S05]  /*3600*/  WARPSYNC.COLLECTIVE.ALL `(.L_x_122) ;  /* 0x0000000000147948 */ /* 0x011fea0003c00000 */
[----:B------:R-:W-:-:S04]  /*3610*/  SHF.L.U32 R32, R32, 0x10, RZ ;  /* 0x0000001020207819 */ /* 0x000fc800000006ff */
[----:B------:R-:W-:-:S05]  /*3620*/  LOP3.LUT R32, R32, 0xf, R31, 0xf8, !PT ;  /* 0x0000000f20207812 */ /* 0x000fca00078ef81f */
[----:B------:R1:W-:Y:S02]  /*3630*/  BAR.SYNC.DEFER_BLOCKING R32, R32 ;  /* 0x000000200000731d */ /* 0x0003e40000010000 */
[----:B-1----:R-:W-:-:S04]  /*3640*/  SHF.R.U32 R32, R32, 0x10, RZ ;  /* 0x0000001020207819 */ /* 0x002fc800000016ff */
[----:B0---4-:R-:W-:Y:S05]  /*3650*/  ENDCOLLECTIVE ;  /* 0x000000000000791b */ /* 0x011fea0003800000 */
.L_x_122:
[----:B------:R-:W-:Y:S05]  /*3660*/  BSYNC B0 ;  /* 0x0000000000007941 */ /* 0x000fea0003800000 */
.L_x_121:
[----:B------:R-:W-:Y:S05]  /*3670*/  BRA `(.L_x_123) ;  /* 0xfffffffc005c7947 */ /* 0x000fea000383ffff */
.L_x_124:
        /* <DEDUP_REMOVED lines=16> */
.L_x_135:


//--------------------- .nv.shared.reserved.0     --------------------------
	.section	.nv.shared.reserved.0,"aw",@nobits
	.weak		__nv_reservedSMEM_offset_0_alias
	.size		__nv_reservedSMEM_offset_0_alias, 0, 64
	.other		__nv_reservedSMEM_offset_0_alias,@"STO_CUDA_RESERVED_SHARED STV_DEFAULT"
__nv_reservedSMEM_offset_0_alias:
	.zero		0
	.zero		64


//--------------------- .nv.shared.coop_persistent_fdtd --------------------------
	.section	.nv.shared.coop_persistent_fdtd,"aw",@nobits
	.sectionflags	@""
	.align	4
.nv.shared.coop_persistent_fdtd:
	.zero		9632


//--------------------- .nv.constant0.coop_test_grid_sync --------------------------
	.section	.nv.constant0.coop_test_grid_sync,"a",@progbits
	.sectionflags	@""
	.align	4
.nv.constant0.coop_test_grid_sync:
	.zero		908


//--------------------- .nv.constant0.coop_ring_kernel_entry --------------------------
	.section	.nv.constant0.coop_ring_kernel_entry,"a",@progbits
	.sectionflags	@""
	.align	4
.nv.constant0.coop_ring_kernel_entry:
	.zero		940


//--------------------- .nv.constant0.coop_persistent_fdtd --------------------------
	.section	.nv.constant0.coop_persistent_fdtd,"a",@progbits
	.sectionflags	@""
	.align	4
.nv.constant0.coop_persistent_fdtd:
	.zero		928


//--------------------- SYMBOLS --------------------------

	.type		.nv.reservedSmem.offset0,@object
	.size		.nv.reservedSmem.offset0,0x4
	.type		.nv.reservedSmem.cap,@object
	.size		.nv.reservedSmem.cap,0x4
